	.target	sm_90a

	.elftype	@"ET_EXEC"


//--------------------- .note.nv.tkinfo           --------------------------
	.section	.note.nv.tkinfo,"",@"SHT_NOTE"
	.sectionflags	@"SHF_NOTE_NV_TKINFO"
	.tkinfo
        /*0018*/ 	.word	0x00000002
        /*0030*/ 	.string	""
        /*0030*/ 	.string	"ptxas"
        /*0030*/ 	.string	"Cuda compilation tools, release 13.0, V13.0.88"
        /*0030*/ 	.string	"Build cuda_13.0.r13.0/compiler.36424714_0"
        /*0030*/ 	.string	"-arch sm_90a -m 64 "



//--------------------- .note.nv.cuinfo           --------------------------
	.section	.note.nv.cuinfo,"",@"SHT_NOTE"
	.sectionflags	@"SHF_NOTE_NV_CUINFO"
        /*0018*/ 	.short	0x0002
        /*001a*/ 	.short	0x005a
        /*001c*/ 	.short	0x0082
	.zero		2


//--------------------- .nv.info                  --------------------------
	.section	.nv.info,"",@"SHT_CUDA_INFO"
	.align	4


	//----- nvinfo : EIATTR_REGCOUNT
	.align		4
        /*0000*/ 	.byte	0x04, 0x2f
        /*0002*/ 	.short	(.L_15 - .L_14)
	.align		4
.L_14:
        /*0004*/ 	.word	index@(_ZN7cutlass13device_kernelINS_4gemm6kernel13GemmUniversalIN4cute5tupleIJiiiiEEENS1_10collective13CollectiveMmaINS1_34MainloopSm90TmaGmmaWarpSpecializedILi4ENS5_IJNS4_1CILi2EEESB_NSA_ILi1EEEEEENS1_35KernelTmaWarpSpecializedCooperativeEEENS5_IJNSA_ILi256EEENSA_ILi64EEENSA_ILi128EEEEEENS_10tfloat32_tENS5_IJlSC_lEEESK_SL_NS4_8TiledMMAINS4_8MMA_AtomIJNS4_4SM904GMMA29MMA_64x64x8_F32TF32TF32_SS_TNILNSP_7ScaleInE1ELSR_1EEEEEENS4_6LayoutINS5_IJSB_SC_SC_EEENS5_IJSC_NSA_ILi0EEESW_EEEEENS5_IJNS4_10UnderscoreESZ_SZ_EEEEENS4_23SM90_TMA_LOAD_MULTICASTENS4_14ComposedLayoutINS4_7SwizzleILi3ELi4ELi3EEENS4_18smem_ptr_flag_bitsILi32EEENSU_INS5_IJNSA_ILi8EEENSA_ILi32EEEEEENS5_IJS19_SC_EEEEEEEvNS4_8identityES12_S1D_vS1E_EENS_8epilogue10collective6detail29Sm90TmaWarpSpecializedAdapterINS1H_15DefaultEpilogueISK_SL_SL_NS1G_6thread17LinearCombinationISK_Li1EffLNS1L_9ScaleType4KindE0ELNS_15FloatRoundStyleE2ESK_EENS1_15EpilogueDefaultEEEEEvvEEEEvNT_6ParamsE)
        /*0008*/ 	.word	0x000000a8


	//----- nvinfo : EIATTR_FRAME_SIZE
	.align		4
.L_15:
        /*000c*/ 	.byte	0x04, 0x11
        /*000e*/ 	.short	(.L_17 - .L_16)
	.align		4
.L_16:
        /*0010*/ 	.word	index@(_ZN7cutlass13device_kernelINS_4gemm6kernel13GemmUniversalIN4cute5tupleIJiiiiEEENS1_10collective13CollectiveMmaINS1_34MainloopSm90TmaGmmaWarpSpecializedILi4ENS5_IJNS4_1CILi2EEESB_NSA_ILi1EEEEEENS1_35KernelTmaWarpSpecializedCooperativeEEENS5_IJNSA_ILi256EEENSA_ILi64EEENSA_ILi128EEEEEENS_10tfloat32_tENS5_IJlSC_lEEESK_SL_NS4_8TiledMMAINS4_8MMA_AtomIJNS4_4SM904GMMA29MMA_64x64x8_F32TF32TF32_SS_TNILNSP_7ScaleInE1ELSR_1EEEEEENS4_6LayoutINS5_IJSB_SC_SC_EEENS5_IJSC_NSA_ILi0EEESW_EEEEENS5_IJNS4_10UnderscoreESZ_SZ_EEEEENS4_23SM90_TMA_LOAD_MULTICASTENS4_14ComposedLayoutINS4_7SwizzleILi3ELi4ELi3EEENS4_18smem_ptr_flag_bitsILi32EEENSU_INS5_IJNSA_ILi8EEENSA_ILi32EEEEEENS5_IJS19_SC_EEEEEEEvNS4_8identityES12_S1D_vS1E_EENS_8epilogue10collective6detail29Sm90TmaWarpSpecializedAdapterINS1H_15DefaultEpilogueISK_SL_SL_NS1G_6thread17LinearCombinationISK_Li1EffLNS1L_9ScaleType4KindE0ELNS_15FloatRoundStyleE2ESK_EENS1_15EpilogueDefaultEEEEEvvEEEEvNT_6ParamsE)
        /*0014*/ 	.word	0x00000000


	//----- nvinfo : EIATTR_MIN_STACK_SIZE
	.align		4
.L_17:
        /*0018*/ 	.byte	0x04, 0x12
        /*001a*/ 	.short	(.L_19 - .L_18)
	.align		4
.L_18:
        /*001c*/ 	.word	index@(_ZN7cutlass13device_kernelINS_4gemm6kernel13GemmUniversalIN4cute5tupleIJiiiiEEENS1_10collective13CollectiveMmaINS1_34MainloopSm90TmaGmmaWarpSpecializedILi4ENS5_IJNS4_1CILi2EEESB_NSA_ILi1EEEEEENS1_35KernelTmaWarpSpecializedCooperativeEEENS5_IJNSA_ILi256EEENSA_ILi64EEENSA_ILi128EEEEEENS_10tfloat32_tENS5_IJlSC_lEEESK_SL_NS4_8TiledMMAINS4_8MMA_AtomIJNS4_4SM904GMMA29MMA_64x64x8_F32TF32TF32_SS_TNILNSP_7ScaleInE1ELSR_1EEEEEENS4_6LayoutINS5_IJSB_SC_SC_EEENS5_IJSC_NSA_ILi0EEESW_EEEEENS5_IJNS4_10UnderscoreESZ_SZ_EEEEENS4_23SM90_TMA_LOAD_MULTICASTENS4_14ComposedLayoutINS4_7SwizzleILi3ELi4ELi3EEENS4_18smem_ptr_flag_bitsILi32EEENSU_INS5_IJNSA_ILi8EEENSA_ILi32EEEEEENS5_IJS19_SC_EEEEEEEvNS4_8identityES12_S1D_vS1E_EENS_8epilogue10collective6detail29Sm90TmaWarpSpecializedAdapterINS1H_15DefaultEpilogueISK_SL_SL_NS1G_6thread17LinearCombinationISK_Li1EffLNS1L_9ScaleType4KindE0ELNS_15FloatRoundStyleE2ESK_EENS1_15EpilogueDefaultEEEEEvvEEEEvNT_6ParamsE)
        /*0020*/ 	.word	0x00000000
.L_19:


//--------------------- .nv.compat                --------------------------
	.section	.nv.compat,"",@"SHT_CUDA_COMPAT_INFO"
	.align	4
        /*0000*/ 	.byte	0x02, 0x09, 0x01, 0x00, 0x02, 0x02, 0x04, 0x00, 0x02, 0x05, 0x05, 0x00, 0x03, 0x07, 0x01, 0x01
        /*0010*/ 	.byte	0x02, 0x03, 0x01, 0x00, 0x02, 0x06, 0x01, 0x00, 0x04, 0x0b, 0x08, 0x00, 0x00, 0x00, 0x00, 0x00
        /*0020*/ 	.byte	0x00, 0x00, 0x00, 0x00


//--------------------- .nv.info._ZN7cutlass13device_kernelINS_4gemm6kernel13GemmUniversalIN4cute5tupleIJiiiiEEENS1_10collective13CollectiveMmaINS1_34MainloopSm90TmaGmmaWarpSpecializedILi4ENS5_IJNS4_1CILi2EEESB_NSA_ILi1EEEEEENS1_35KernelTmaWarpSpecializedCooperativeEEENS5_IJNSA_ILi256EEENSA_ILi64EEENSA_ILi128EEEEEENS_10tfloat32_tENS5_IJlSC_lEEESK_SL_NS4_8TiledMMAINS4_8MMA_AtomIJNS4_4SM904GMMA29MMA_64x64x8_F32TF32TF32_SS_TNILNSP_7ScaleInE1ELSR_1EEEEEENS4_6LayoutINS5_IJSB_SC_SC_EEENS5_IJSC_NSA_ILi0EEESW_EEEEENS5_IJNS4_10UnderscoreESZ_SZ_EEEEENS4_23SM90_TMA_LOAD_MULTICASTENS4_14ComposedLayoutINS4_7SwizzleILi3ELi4ELi3EEENS4_18smem_ptr_flag_bitsILi32EEENSU_INS5_IJNSA_ILi8EEENSA_ILi32EEEEEENS5_IJS19_SC_EEEEEEEvNS4_8identityES12_S1D_vS1E_EENS_8epilogue10collective6detail29Sm90TmaWarpSpecializedAdapterINS1H_15DefaultEpilogueISK_SL_SL_NS1G_6thread17LinearCombinationISK_Li1EffLNS1L_9ScaleType4KindE0ELNS_15FloatRoundStyleE2ESK_EENS1_15EpilogueDefaultEEEEEvvEEEEvNT_6ParamsE --------------------------
	.section	.nv.info._ZN7cutlass13device_kernelINS_4gemm6kernel13GemmUniversalIN4cute5tupleIJiiiiEEENS1_10collective13CollectiveMmaINS1_34MainloopSm90TmaGmmaWarpSpecializedILi4ENS5_IJNS4_1CILi2EEESB_NSA_ILi1EEEEEENS1_35KernelTmaWarpSpecializedCooperativeEEENS5_IJNSA_ILi256EEENSA_ILi64EEENSA_ILi128EEEEEENS_10tfloat32_tENS5_IJlSC_lEEESK_SL_NS4_8TiledMMAINS4_8MMA_AtomIJNS4_4SM904GMMA29MMA_64x64x8_F32TF32TF32_SS_TNILNSP_7ScaleInE1ELSR_1EEEEEENS4_6LayoutINS5_IJSB_SC_SC_EEENS5_IJSC_NSA_ILi0EEESW_EEEEENS5_IJNS4_10UnderscoreESZ_SZ_EEEEENS4_23SM90_TMA_LOAD_MULTICASTENS4_14ComposedLayoutINS4_7SwizzleILi3ELi4ELi3EEENS4_18smem_ptr_flag_bitsILi32EEENSU_INS5_IJNSA_ILi8EEENSA_ILi32EEEEEENS5_IJS19_SC_EEEEEEEvNS4_8identityES12_S1D_vS1E_EENS_8epilogue10collective6detail29Sm90TmaWarpSpecializedAdapterINS1H_15DefaultEpilogueISK_SL_SL_NS1G_6thread17LinearCombinationISK_Li1EffLNS1L_9ScaleType4KindE0ELNS_15FloatRoundStyleE2ESK_EENS1_15EpilogueDefaultEEEEEvvEEEEvNT_6ParamsE,"",@"SHT_CUDA_INFO"
	.sectionflags	@""
	.align	4


	//----- nvinfo : EIATTR_CUDA_API_VERSION
	.align		4
        /*0000*/ 	.byte	0x04, 0x37
        /*0002*/ 	.short	(.L_21 - .L_20)
.L_20:
        /*0004*/ 	.word	0x00000082


	//----- nvinfo : EIATTR_KPARAM_INFO
	.align		4
.L_21:
        /*0008*/ 	.byte	0x04, 0x17
        /*000a*/ 	.short	(.L_23 - .L_22)
.L_22:
        /*000c*/ 	.word	0x00000000
        /*0010*/ 	.short	0x0000
        /*0012*/ 	.short	0x0070
        /*0014*/ 	.byte	0x00, 0xf0, 0x01, 0x10


	//----- nvinfo : EIATTR_SPARSE_MMA_MASK
	.align		4
.L_23:
        /*0018*/ 	.byte	0x03, 0x50
        /*001a*/ 	.short	0x0000


	//----- nvinfo : EIATTR_MAXREG_COUNT
	.align		4
        /*001c*/ 	.byte	0x03, 0x1b
        /*001e*/ 	.short	0x00a8


	//----- nvinfo : EIATTR_NUM_BARRIERS
	.align		4
        /*0020*/ 	.byte	0x02, 0x4c
        /*0022*/ 	.byte	0x01
	.zero		1


	//----- nvinfo : EIATTR_EXTERNS
	.align		4
        /*0024*/ 	.byte	0x04, 0x0f
        /*0026*/ 	.short	(.L_25 - .L_24)


	//   ....[0]....
	.align		4
.L_24:
        /*0028*/ 	.word	index@(__assertfail)


	//----- nvinfo : EIATTR_MERCURY_ISA_VERSION
	.align		4
.L_25:
        /*002c*/ 	.byte	0x03, 0x5f
        /*002e*/ 	.short	0x0101


	//----- nvinfo : EIATTR_INT_WARP_WIDE_INSTR_OFFSETS
	.align		4
        /*0030*/ 	.byte	0x04, 0x31
        /*0032*/ 	.short	(.L_27 - .L_26)


	//   ....[0]....
.L_26:
        /*0034*/ 	.word	0x00000480


	//   ....[1]....
        /*0038*/ 	.word	0x000004b0


	//   ....[2]....
        /*003c*/ 	.word	0x000006a0


	//   ....[3]....
        /*0040*/ 	.word	0x000035d0


	//----- nvinfo : EIATTR_COOP_GROUP_MASK_REGIDS
	.align		4
.L_27:
        /*0044*/ 	.byte	0x04, 0x29
        /*0046*/ 	.short	(.L_29 - .L_28)


	//   ....[0]....
.L_28:
        /*0048*/ 	.word	0xffffffff


	//   ....[1]....
        /*004c*/ 	.word	0xffffffff


	//   ....[2]....
        /*0050*/ 	.word	0xffffffff


	//   ....[3]....
        /*0054*/ 	.word	0xffffffff


	//   ....[4]....
        /*0058*/ 	.word	0xffffffff


	//   ....[5]....
        /*005c*/ 	.word	0xffffffff


	//----- nvinfo : EIATTR_COOP_GROUP_INSTR_OFFSETS
	.align		4
.L_29:
        /*0060*/ 	.byte	0x04, 0x28
        /*0062*/ 	.short	(.L_31 - .L_30)


	//   ....[0]....
.L_30:
        /*0064*/ 	.word	0x00000060


	//   ....[1]....
        /*0068*/ 	.word	0x00000070


	//   ....[2]....
        /*006c*/ 	.word	0x00000130


	//   ....[3]....
        /*0070*/ 	.word	0x000002d0


	//   ....[4]....
        /*0074*/ 	.word	0x00000800


	//   ....[5]....
        /*0078*/ 	.word	0x000014c0


	//----- nvinfo : EIATTR_REG_RECONFIG
	.align		4
.L_31:
        /*007c*/ 	.byte	0x01, 0x54
	.zero		2


	//----- nvinfo : EIATTR_SYSCALL_OFFSETS
	.align		4
        /*0080*/ 	.byte	0x04, 0x46
        /*0082*/ 	.short	(.L_33 - .L_32)


	//   ....[0]....
.L_32:
        /*0084*/ 	.word	0x000016b0


	//----- nvinfo : EIATTR_MBARRIER_INSTR_OFFSETS
	.align		4
.L_33:
        /*0088*/ 	.byte	0x04, 0x39
        /*008a*/ 	.short	(.L_35 - .L_34)


	//   ....[0]....
.L_34:
        /*008c*/ 	.word	0x00000230
        /*0090*/ 	.word	0x000000ff
        /*0094*/ 	.word	0x00000000
        /*0098*/ 	.short	0x0100
        /*009a*/ 	.byte	0x08
	.zero		1


	//   ....[1]....
        /*009c*/ 	.word	0x00000240
        /*00a0*/ 	.word	0x000000ff
        /*00a4*/ 	.word	0x00000020
        /*00a8*/ 	.short	0x0100
        /*00aa*/ 	.byte	0x08
	.zero		1


	//   ....[2]....
        /*00ac*/ 	.word	0x00000250
        /*00b0*/ 	.word	0x000000ff
        /*00b4*/ 	.word	0x00000008
        /*00b8*/ 	.short	0x0100
        /*00ba*/ 	.byte	0x08
	.zero		1


	//   ....[3]....
        /*00bc*/ 	.word	0x00000260
        /*00c0*/ 	.word	0x000000ff
        /*00c4*/ 	.word	0x00000028
        /*00c8*/ 	.short	0x0100
        /*00ca*/ 	.byte	0x08
	.zero		1


	//   ....[4]....
        /*00cc*/ 	.word	0x00000270
        /*00d0*/ 	.word	0x000000ff
        /*00d4*/ 	.word	0x00000010
        /*00d8*/ 	.short	0x0100
        /*00da*/ 	.byte	0x08
	.zero		1


	//   ....[5]....
        /*00dc*/ 	.word	0x00000280
        /*00e0*/ 	.word	0x000000ff
        /*00e4*/ 	.word	0x00000030
        /*00e8*/ 	.short	0x0100
        /*00ea*/ 	.byte	0x08
	.zero		1


	//   ....[6]....
        /*00ec*/ 	.word	0x00000290
        /*00f0*/ 	.word	0x000000ff
        /*00f4*/ 	.word	0x00000018
        /*00f8*/ 	.short	0x0100
        /*00fa*/ 	.byte	0x08
	.zero		1


	//   ....[7]....
        /*00fc*/ 	.word	0x000002a0
        /*0100*/ 	.word	0x000000ff
        /*0104*/ 	.word	0x00000038
        /*0108*/ 	.short	0x0100
        /*010a*/ 	.byte	0x08
	.zero		1


	//   ....[8]....
        /*010c*/ 	.word	0x00000710
        /*0110*/ 	.word	0x000000ff
        /*0114*/ 	.word	0x00000050
        /*0118*/ 	.short	0x0100
        /*011a*/ 	.byte	0x06
	.zero		1


	//   ....[9]....
        /*011c*/ 	.word	0x000007a0
        /*0120*/ 	.word	0x000000ff
        /*0124*/ 	.word	0x00000058
        /*0128*/ 	.short	0x0100
        /*012a*/ 	.byte	0x06
	.zero		1


	//   ....[10]....
        /*012c*/ 	.word	0x00001770
        /*0130*/ 	.word	0x00000003
        /*0134*/ 	.word	0x00000000
        /*0138*/ 	.short	0x010a
        /*013a*/ 	.byte	0x3f
	.zero		1


	//   ....[11]....
        /*013c*/ 	.word	0x000017d0
        /*0140*/ 	.word	0x00000003
        /*0144*/ 	.word	0x00000000
        /*0148*/ 	.short	0x010a
        /*014a*/ 	.byte	0x3f
	.zero		1


	//   ....[12]....
        /*014c*/ 	.word	0x000026a0
        /*0150*/ 	.word	0x00000005
        /*0154*/ 	.word	0x00000000
        /*0158*/ 	.short	0x010a
        /*015a*/ 	.byte	0x3f
	.zero		1


	//   ....[13]....
        /*015c*/ 	.word	0x000026e0
        /*0160*/ 	.word	0x00000005
        /*0164*/ 	.word	0x00000000
        /*0168*/ 	.short	0x010a
        /*016a*/ 	.byte	0x3f
	.zero		1


	//   ....[14]....
        /*016c*/ 	.word	0x00003480
        /*0170*/ 	.word	0x00000004
        /*0174*/ 	.word	0x00000000
        /*0178*/ 	.short	0x0101
        /*017a*/ 	.byte	0x3f
	.zero		1


	//   ....[15]....
        /*017c*/ 	.word	0x00003640
        /*0180*/ 	.word	0x00000000
        /*0184*/ 	.word	0x00000000
        /*0188*/ 	.short	0x0101
        /*018a*/ 	.byte	0x3f
	.zero		1


	//   ....[16]....
        /*018c*/ 	.word	0x00009060
        /*0190*/ 	.word	0x00000014
        /*0194*/ 	.word	0x00000020
        /*0198*/ 	.short	0x010a
        /*019a*/ 	.byte	0x3f
	.zero		1


	//   ....[17]....
        /*019c*/ 	.word	0x00009660
        /*01a0*/ 	.word	0x00000004
        /*01a4*/ 	.word	0x00000058
        /*01a8*/ 	.short	0x0101
        /*01aa*/ 	.byte	0x3f
	.zero		1


	//   ....[18]....
        /*01ac*/ 	.word	0x00009d80
        /*01b0*/ 	.word	0x00000005
        /*01b4*/ 	.word	0x00000000
        /*01b8*/ 	.short	0x010a
        /*01ba*/ 	.byte	0x3f
	.zero		1


	//   ....[19]....
        /*01bc*/ 	.word	0x00009e00
        /*01c0*/ 	.word	0x00000007
        /*01c4*/ 	.word	0x00000000
        /*01c8*/ 	.short	0x010a
        /*01ca*/ 	.byte	0x3f
	.zero		1


	//   ....[20]....
        /*01cc*/ 	.word	0x00009e90
        /*01d0*/ 	.word	0x00000006
        /*01d4*/ 	.word	0x00000000
        /*01d8*/ 	.short	0x010a
        /*01da*/ 	.byte	0x3f
	.zero		1


	//   ....[21]....
        /*01dc*/ 	.word	0x00009f20
        /*01e0*/ 	.word	0x00000003
        /*01e4*/ 	.word	0x00000000
        /*01e8*/ 	.short	0x010a
        /*01ea*/ 	.byte	0x3f
	.zero		1


	//   ....[22]....
        /*01ec*/ 	.word	0x00009f80
        /*01f0*/ 	.word	0x00000003
        /*01f4*/ 	.word	0x00000000
        /*01f8*/ 	.short	0x010a
        /*01fa*/ 	.byte	0x3f
	.zero		1


	//   ....[23]....
        /*01fc*/ 	.word	0x00009fd0
        /*0200*/ 	.word	0x00000005
        /*0204*/ 	.word	0x00000000
        /*0208*/ 	.short	0x010a
        /*020a*/ 	.byte	0x3f
	.zero		1


	//   ....[24]....
        /*020c*/ 	.word	0x0000a0a0
        /*0210*/ 	.word	0x00000014
        /*0214*/ 	.word	0x00000020
        /*0218*/ 	.short	0x010a
        /*021a*/ 	.byte	0x3f
	.zero		1


	//   ....[25]....
        /*021c*/ 	.word	0x0000a170
        /*0220*/ 	.word	0x00000005
        /*0224*/ 	.word	0x00000000
        /*0228*/ 	.short	0x010a
        /*022a*/ 	.byte	0x3f
	.zero		1


	//   ....[26]....
        /*022c*/ 	.word	0x0000a1c0
        /*0230*/ 	.word	0x00000007
        /*0234*/ 	.word	0x00000000
        /*0238*/ 	.short	0x010a
        /*023a*/ 	.byte	0x3f
	.zero		1


	//   ....[27]....
        /*023c*/ 	.word	0x0000a210
        /*0240*/ 	.word	0x00000006
        /*0244*/ 	.word	0x00000000
        /*0248*/ 	.short	0x010a
        /*024a*/ 	.byte	0x3f
	.zero		1


	//----- nvinfo : EIATTR_NUM_MBARRIERS
	.align		4
.L_35:
        /*024c*/ 	.byte	0x03, 0x38
        /*024e*/ 	.short	0x000a


	//----- nvinfo : EIATTR_EXIT_INSTR_OFFSETS
	.align		4
        /*0250*/ 	.byte	0x04, 0x1c
        /*0252*/ 	.short	(.L_37 - .L_36)


	//   ....[0]....
.L_36:
        /*0254*/ 	.word	0x000009e0


	//   ....[1]....
        /*0258*/ 	.word	0x00001200


	//   ....[2]....
        /*025c*/ 	.word	0x00008700


	//   ....[3]....
        /*0260*/ 	.word	0x00008c60


	//   ....[4]....
        /*0264*/ 	.word	0x00009f70


	//----- nvinfo : EIATTR_MAX_THREADS
	.align		4
.L_37:
        /*0268*/ 	.byte	0x04, 0x05
        /*026a*/ 	.short	(.L_39 - .L_38)
.L_38:
        /*026c*/ 	.word	0x00000180
        /*0270*/ 	.word	0x00000001
        /*0274*/ 	.word	0x00000001


	//----- nvinfo : EIATTR_CRS_STACK_SIZE
	.align		4
.L_39:
        /*0278*/ 	.byte	0x04, 0x1e
        /*027a*/ 	.short	(.L_41 - .L_40)
.L_40:
        /*027c*/ 	.word	0x00000000


	//----- nvinfo : EIATTR_CBANK_PARAM_SIZE
	.align		4
.L_41:
        /*0280*/ 	.byte	0x03, 0x19
        /*0282*/ 	.short	0x0470


	//----- nvinfo : EIATTR_PARAM_CBANK
	.align		4
        /*0284*/ 	.byte	0x04, 0x0a
        /*0286*/ 	.short	(.L_43 - .L_42)
	.align		4
.L_42:
        /*0288*/ 	.word	index@(.nv.constant0._ZN7cutlass13device_kernelINS_4gemm6kernel13GemmUniversalIN4cute5tupleIJiiiiEEENS1_10collective13CollectiveMmaINS1_34MainloopSm90TmaGmmaWarpSpecializedILi4ENS5_IJNS4_1CILi2EEESB_NSA_ILi1EEEEEENS1_35KernelTmaWarpSpecializedCooperativeEEENS5_IJNSA_ILi256EEENSA_ILi64EEENSA_ILi128EEEEEENS_10tfloat32_tENS5_IJlSC_lEEESK_SL_NS4_8TiledMMAINS4_8MMA_AtomIJNS4_4SM904GMMA29MMA_64x64x8_F32TF32TF32_SS_TNILNSP_7ScaleInE1ELSR_1EEEEEENS4_6LayoutINS5_IJSB_SC_SC_EEENS5_IJSC_NSA_ILi0EEESW_EEEEENS5_IJNS4_10UnderscoreESZ_SZ_EEEEENS4_23SM90_TMA_LOAD_MULTICASTENS4_14ComposedLayoutINS4_7SwizzleILi3ELi4ELi3EEENS4_18smem_ptr_flag_bitsILi32EEENSU_INS5_IJNSA_ILi8EEENSA_ILi32EEEEEENS5_IJS19_SC_EEEEEEEvNS4_8identityES12_S1D_vS1E_EENS_8epilogue10collective6detail29Sm90TmaWarpSpecializedAdapterINS1H_15DefaultEpilogueISK_SL_SL_NS1G_6thread17LinearCombinationISK_Li1EffLNS1L_9ScaleType4KindE0ELNS_15FloatRoundStyleE2ESK_EENS1_15EpilogueDefaultEEEEEvvEEEEvNT_6ParamsE)
        /*028c*/ 	.short	0x0210
        /*028e*/ 	.short	0x0470


	//----- nvinfo : EIATTR_SW_WAR
	.align		4
.L_43:
        /*0290*/ 	.byte	0x04, 0x36
        /*0292*/ 	.short	(.L_45 - .L_44)
.L_44:
        /*0294*/ 	.word	0x00000008
.L_45:


//--------------------- .nv.callgraph             --------------------------
	.section	.nv.callgraph,"",@"SHT_CUDA_CALLGRAPH"
	.align	4
	.sectionentsize	8
	.align		4
        /*0000*/ 	.word	0x00000000
	.align		4
        /*0004*/ 	.word	0xffffffff
	.align		4
        /*0008*/ 	.word	index@(_ZN7cutlass13device_kernelINS_4gemm6kernel13GemmUniversalIN4cute5tupleIJiiiiEEENS1_10collective13CollectiveMmaINS1_34MainloopSm90TmaGmmaWarpSpecializedILi4ENS5_IJNS4_1CILi2EEESB_NSA_ILi1EEEEEENS1_35KernelTmaWarpSpecializedCooperativeEEENS5_IJNSA_ILi256EEENSA_ILi64EEENSA_ILi128EEEEEENS_10tfloat32_tENS5_IJlSC_lEEESK_SL_NS4_8TiledMMAINS4_8MMA_AtomIJNS4_4SM904GMMA29MMA_64x64x8_F32TF32TF32_SS_TNILNSP_7ScaleInE1ELSR_1EEEEEENS4_6LayoutINS5_IJSB_SC_SC_EEENS5_IJSC_NSA_ILi0EEESW_EEEEENS5_IJNS4_10UnderscoreESZ_SZ_EEEEENS4_23SM90_TMA_LOAD_MULTICASTENS4_14ComposedLayoutINS4_7SwizzleILi3ELi4ELi3EEENS4_18smem_ptr_flag_bitsILi32EEENSU_INS5_IJNSA_ILi8EEENSA_ILi32EEEEEENS5_IJS19_SC_EEEEEEEvNS4_8identityES12_S1D_vS1E_EENS_8epilogue10collective6detail29Sm90TmaWarpSpecializedAdapterINS1H_15DefaultEpilogueISK_SL_SL_NS1G_6thread17LinearCombinationISK_Li1EffLNS1L_9ScaleType4KindE0ELNS_15FloatRoundStyleE2ESK_EENS1_15EpilogueDefaultEEEEEvvEEEEvNT_6ParamsE)
	.align		4
        /*000c*/ 	.word	index@(__assertfail)
	.align		4
        /*0010*/ 	.word	0x00000000
	.align		4
        /*0014*/ 	.word	0xfffffffe
	.align		4
        /*0018*/ 	.word	0x00000000
	.align		4
        /*001c*/ 	.word	0xfffffffd
	.align		4
        /*0020*/ 	.word	0x00000000
	.align		4
        /*0024*/ 	.word	0xfffffffc


//--------------------- .nv.constant4             --------------------------
	.section	.nv.constant4,"a",@progbits
	.align	8
	.align		8
.nv.constant4:
        /*0000*/ 	.dword	__assertfail
	.align		8
        /*0008*/ 	.dword	__unnamed_1
	.align		8
        /*0010*/ 	.dword	_ZN39_INTERNAL_9e6593ee_4_k_cu_a724061f_67784cuda3std3__45__cpo5beginE
	.align		8
        /*0018*/ 	.dword	_ZN39_INTERNAL_9e6593ee_4_k_cu_a724061f_67784cuda3std3__45__cpo3endE
	.align		8
        /*0020*/ 	.dword	_ZN39_INTERNAL_9e6593ee_4_k_cu_a724061f_67784cuda3std3__45__cpo6cbeginE
	.align		8
        /*0028*/ 	.dword	_ZN39_INTERNAL_9e6593ee_4_k_cu_a724061f_67784cuda3std3__45__cpo4cendE
	.align		8
        /*0030*/ 	.dword	_ZN39_INTERNAL_9e6593ee_4_k_cu_a724061f_67784cuda3std3__441_GLOBAL__N__9e6593ee_4_k_cu_a724061f_67786ignoreE
	.align		8
        /*0038*/ 	.dword	_ZN39_INTERNAL_9e6593ee_4_k_cu_a724061f_67784cuda3std3__419piecewise_constructE
	.align		8
        /*0040*/ 	.dword	_ZN39_INTERNAL_9e6593ee_4_k_cu_a724061f_67784cuda3std3__48in_placeE
	.align		8
        /*0048*/ 	.dword	_ZN39_INTERNAL_9e6593ee_4_k_cu_a724061f_67784cuda3std6ranges3__45__cpo4swapE
	.align		8
        /*0050*/ 	.dword	_ZN39_INTERNAL_9e6593ee_4_k_cu_a724061f_67784cuda3std6ranges3__45__cpo9iter_moveE
	.align		8
        /*0058*/ 	.dword	_ZN39_INTERNAL_9e6593ee_4_k_cu_a724061f_67784cute7productE
	.align		8
        /*0060*/ 	.dword	_ZN39_INTERNAL_9e6593ee_4_k_cu_a724061f_67784cute1_E
	.align		8
        /*0068*/ 	.dword	$str$22
	.align		8
        /*0070*/ 	.dword	$str$23


//--------------------- .text._ZN7cutlass13device_kernelINS_4gemm6kernel13GemmUniversalIN4cute5tupleIJiiiiEEENS1_10collective13CollectiveMmaINS1_34MainloopSm90TmaGmmaWarpSpecializedILi4ENS5_IJNS4_1CILi2EEESB_NSA_ILi1EEEEEENS1_35KernelTmaWarpSpecializedCooperativeEEENS5_IJNSA_ILi256EEENSA_ILi64EEENSA_ILi128EEEEEENS_10tfloat32_tENS5_IJlSC_lEEESK_SL_NS4_8TiledMMAINS4_8MMA_AtomIJNS4_4SM904GMMA29MMA_64x64x8_F32TF32TF32_SS_TNILNSP_7ScaleInE1ELSR_1EEEEEENS4_6LayoutINS5_IJSB_SC_SC_EEENS5_IJSC_NSA_ILi0EEESW_EEEEENS5_IJNS4_10UnderscoreESZ_SZ_EEEEENS4_23SM90_TMA_LOAD_MULTICASTENS4_14ComposedLayoutINS4_7SwizzleILi3ELi4ELi3EEENS4_18smem_ptr_flag_bitsILi32EEENSU_INS5_IJNSA_ILi8EEENSA_ILi32EEEEEENS5_IJS19_SC_EEEEEEEvNS4_8identityES12_S1D_vS1E_EENS_8epilogue10collective6detail29Sm90TmaWarpSpecializedAdapterINS1H_15DefaultEpilogueISK_SL_SL_NS1G_6thread17LinearCombinationISK_Li1EffLNS1L_9ScaleType4KindE0ELNS_15FloatRoundStyleE2ESK_EENS1_15EpilogueDefaultEEEEEvvEEEEvNT_6ParamsE --------------------------
	.section	.text._ZN7cutlass13device_kernelINS_4gemm6kernel13GemmUniversalIN4cute5tupleIJiiiiEEENS1_10collective13CollectiveMmaINS1_34MainloopSm90TmaGmmaWarpSpecializedILi4ENS5_IJNS4_1CILi2EEESB_NSA_ILi1EEEEEENS1_35KernelTmaWarpSpecializedCooperativeEEENS5_IJNSA_ILi256EEENSA_ILi64EEENSA_ILi128EEEEEENS_10tfloat32_tENS5_IJlSC_lEEESK_SL_NS4_8TiledMMAINS4_8MMA_AtomIJNS4_4SM904GMMA29MMA_64x64x8_F32TF32TF32_SS_TNILNSP_7ScaleInE1ELSR_1EEEEEENS4_6LayoutINS5_IJSB_SC_SC_EEENS5_IJSC_NSA_ILi0EEESW_EEEEENS5_IJNS4_10UnderscoreESZ_SZ_EEEEENS4_23SM90_TMA_LOAD_MULTICASTENS4_14ComposedLayoutINS4_7SwizzleILi3ELi4ELi3EEENS4_18smem_ptr_flag_bitsILi32EEENSU_INS5_IJNSA_ILi8EEENSA_ILi32EEEEEENS5_IJS19_SC_EEEEEEEvNS4_8identityES12_S1D_vS1E_EENS_8epilogue10collective6detail29Sm90TmaWarpSpecializedAdapterINS1H_15DefaultEpilogueISK_SL_SL_NS1G_6thread17LinearCombinationISK_Li1EffLNS1L_9ScaleType4KindE0ELNS_15FloatRoundStyleE2ESK_EENS1_15EpilogueDefaultEEEEEvvEEEEvNT_6ParamsE,"ax",@progbits
	.align	128
.text._ZN7cutlass13device_kernelINS_4gemm6kernel13GemmUniversalIN4cute5tupleIJiiiiEEENS1_10collective13CollectiveMmaINS1_34MainloopSm90TmaGmmaWarpSpecializedILi4ENS5_IJNS4_1CILi2EEESB_NSA_ILi1EEEEEENS1_35KernelTmaWarpSpecializedCooperativeEEENS5_IJNSA_ILi256EEENSA_ILi64EEENSA_ILi128EEEEEENS_10tfloat32_tENS5_IJlSC_lEEESK_SL_NS4_8TiledMMAINS4_8MMA_AtomIJNS4_4SM904GMMA29MMA_64x64x8_F32TF32TF32_SS_TNILNSP_7ScaleInE1ELSR_1EEEEEENS4_6LayoutINS5_IJSB_SC_SC_EEENS5_IJSC_NSA_ILi0EEESW_EEEEENS5_IJNS4_10UnderscoreESZ_SZ_EEEEENS4_23SM90_TMA_LOAD_MULTICASTENS4_14ComposedLayoutINS4_7SwizzleILi3ELi4ELi3EEENS4_18smem_ptr_flag_bitsILi32EEENSU_INS5_IJNSA_ILi8EEENSA_ILi32EEEEEENS5_IJS19_SC_EEEEEEEvNS4_8identityES12_S1D_vS1E_EENS_8epilogue10collective6detail29Sm90TmaWarpSpecializedAdapterINS1H_15DefaultEpilogueISK_SL_SL_NS1G_6thread17LinearCombinationISK_Li1EffLNS1L_9ScaleType4KindE0ELNS_15FloatRoundStyleE2ESK_EENS1_15EpilogueDefaultEEEEEvvEEEEvNT_6ParamsE:
        .type           _ZN7cutlass13device_kernelINS_4gemm6kernel13GemmUniversalIN4cute5tupleIJiiiiEEENS1_10collective13CollectiveMmaINS1_34MainloopSm90TmaGmmaWarpSpecializedILi4ENS5_IJNS4_1CILi2EEESB_NSA_ILi1EEEEEENS1_35KernelTmaWarpSpecializedCooperativeEEENS5_IJNSA_ILi256EEENSA_ILi64EEENSA_ILi128EEEEEENS_10tfloat32_tENS5_IJlSC_lEEESK_SL_NS4_8TiledMMAINS4_8MMA_AtomIJNS4_4SM904GMMA29MMA_64x64x8_F32TF32TF32_SS_TNILNSP_7ScaleInE1ELSR_1EEEEEENS4_6LayoutINS5_IJSB_SC_SC_EEENS5_IJSC_NSA_ILi0EEESW_EEEEENS5_IJNS4_10UnderscoreESZ_SZ_EEEEENS4_23SM90_TMA_LOAD_MULTICASTENS4_14ComposedLayoutINS4_7SwizzleILi3ELi4ELi3EEENS4_18smem_ptr_flag_bitsILi32EEENSU_INS5_IJNSA_ILi8EEENSA_ILi32EEEEEENS5_IJS19_SC_EEEEEEEvNS4_8identityES12_S1D_vS1E_EENS_8epilogue10collective6detail29Sm90TmaWarpSpecializedAdapterINS1H_15DefaultEpilogueISK_SL_SL_NS1G_6thread17LinearCombinationISK_Li1EffLNS1L_9ScaleType4KindE0ELNS_15FloatRoundStyleE2ESK_EENS1_15EpilogueDefaultEEEEEvvEEEEvNT_6ParamsE,@function
        .size           _ZN7cutlass13device_kernelINS_4gemm6kernel13GemmUniversalIN4cute5tupleIJiiiiEEENS1_10collective13CollectiveMmaINS1_34MainloopSm90TmaGmmaWarpSpecializedILi4ENS5_IJNS4_1CILi2EEESB_NSA_ILi1EEEEEENS1_35KernelTmaWarpSpecializedCooperativeEEENS5_IJNSA_ILi256EEENSA_ILi64EEENSA_ILi128EEEEEENS_10tfloat32_tENS5_IJlSC_lEEESK_SL_NS4_8TiledMMAINS4_8MMA_AtomIJNS4_4SM904GMMA29MMA_64x64x8_F32TF32TF32_SS_TNILNSP_7ScaleInE1ELSR_1EEEEEENS4_6LayoutINS5_IJSB_SC_SC_EEENS5_IJSC_NSA_ILi0EEESW_EEEEENS5_IJNS4_10UnderscoreESZ_SZ_EEEEENS4_23SM90_TMA_LOAD_MULTICASTENS4_14ComposedLayoutINS4_7SwizzleILi3ELi4ELi3EEENS4_18smem_ptr_flag_bitsILi32EEENSU_INS5_IJNSA_ILi8EEENSA_ILi32EEEEEENS5_IJS19_SC_EEEEEEEvNS4_8identityES12_S1D_vS1E_EENS_8epilogue10collective6detail29Sm90TmaWarpSpecializedAdapterINS1H_15DefaultEpilogueISK_SL_SL_NS1G_6thread17LinearCombinationISK_Li1EffLNS1L_9ScaleType4KindE0ELNS_15FloatRoundStyleE2ESK_EENS1_15EpilogueDefaultEEEEEvvEEEEvNT_6ParamsE,(.L_x_195 - _ZN7cutlass13device_kernelINS_4gemm6kernel13GemmUniversalIN4cute5tupleIJiiiiEEENS1_10collective13CollectiveMmaINS1_34MainloopSm90TmaGmmaWarpSpecializedILi4ENS5_IJNS4_1CILi2EEESB_NSA_ILi1EEEEEENS1_35KernelTmaWarpSpecializedCooperativeEEENS5_IJNSA_ILi256EEENSA_ILi64EEENSA_ILi128EEEEEENS_10tfloat32_tENS5_IJlSC_lEEESK_SL_NS4_8TiledMMAINS4_8MMA_AtomIJNS4_4SM904GMMA29MMA_64x64x8_F32TF32TF32_SS_TNILNSP_7ScaleInE1ELSR_1EEEEEENS4_6LayoutINS5_IJSB_SC_SC_EEENS5_IJSC_NSA_ILi0EEESW_EEEEENS5_IJNS4_10UnderscoreESZ_SZ_EEEEENS4_23SM90_TMA_LOAD_MULTICASTENS4_14ComposedLayoutINS4_7SwizzleILi3ELi4ELi3EEENS4_18smem_ptr_flag_bitsILi32EEENSU_INS5_IJNSA_ILi8EEENSA_ILi32EEEEEENS5_IJS19_SC_EEEEEEEvNS4_8identityES12_S1D_vS1E_EENS_8epilogue10collective6detail29Sm90TmaWarpSpecializedAdapterINS1H_15DefaultEpilogueISK_SL_SL_NS1G_6thread17LinearCombinationISK_Li1EffLNS1L_9ScaleType4KindE0ELNS_15FloatRoundStyleE2ESK_EENS1_15EpilogueDefaultEEEEEvvEEEEvNT_6ParamsE)
        .other          _ZN7cutlass13device_kernelINS_4gemm6kernel13GemmUniversalIN4cute5tupleIJiiiiEEENS1_10collective13CollectiveMmaINS1_34MainloopSm90TmaGmmaWarpSpecializedILi4ENS5_IJNS4_1CILi2EEESB_NSA_ILi1EEEEEENS1_35KernelTmaWarpSpecializedCooperativeEEENS5_IJNSA_ILi256EEENSA_ILi64EEENSA_ILi128EEEEEENS_10tfloat32_tENS5_IJlSC_lEEESK_SL_NS4_8TiledMMAINS4_8MMA_AtomIJNS4_4SM904GMMA29MMA_64x64x8_F32TF32TF32_SS_TNILNSP_7ScaleInE1ELSR_1EEEEEENS4_6LayoutINS5_IJSB_SC_SC_EEENS5_IJSC_NSA_ILi0EEESW_EEEEENS5_IJNS4_10UnderscoreESZ_SZ_EEEEENS4_23SM90_TMA_LOAD_MULTICASTENS4_14ComposedLayoutINS4_7SwizzleILi3ELi4ELi3EEENS4_18smem_ptr_flag_bitsILi32EEENSU_INS5_IJNSA_ILi8EEENSA_ILi32EEEEEENS5_IJS19_SC_EEEEEEEvNS4_8identityES12_S1D_vS1E_EENS_8epilogue10collective6detail29Sm90TmaWarpSpecializedAdapterINS1H_15DefaultEpilogueISK_SL_SL_NS1G_6thread17LinearCombinationISK_Li1EffLNS1L_9ScaleType4KindE0ELNS_15FloatRoundStyleE2ESK_EENS1_15EpilogueDefaultEEEEEvvEEEEvNT_6ParamsE,@"STO_CUDA_ENTRY STV_DEFAULT"
_ZN7cutlass13device_kernelINS_4gemm6kernel13GemmUniversalIN4cute5tupleIJiiiiEEENS1_10collective13CollectiveMmaINS1_34MainloopSm90TmaGmmaWarpSpecializedILi4ENS5_IJNS4_1CILi2EEESB_NSA_ILi1EEEEEENS1_35KernelTmaWarpSpecializedCooperativeEEENS5_IJNSA_ILi256EEENSA_ILi64EEENSA_ILi128EEEEEENS_10tfloat32_tENS5_IJlSC_lEEESK_SL_NS4_8TiledMMAINS4_8MMA_AtomIJNS4_4SM904GMMA29MMA_64x64x8_F32TF32TF32_SS_TNILNSP_7ScaleInE1ELSR_1EEEEEENS4_6LayoutINS5_IJSB_SC_SC_EEENS5_IJSC_NSA_ILi0EEESW_EEEEENS5_IJNS4_10UnderscoreESZ_SZ_EEEEENS4_23SM90_TMA_LOAD_MULTICASTENS4_14ComposedLayoutINS4_7SwizzleILi3ELi4ELi3EEENS4_18smem_ptr_flag_bitsILi32EEENSU_INS5_IJNSA_ILi8EEENSA_ILi32EEEEEENS5_IJS19_SC_EEEEEEEvNS4_8identityES12_S1D_vS1E_EENS_8epilogue10collective6detail29Sm90TmaWarpSpecializedAdapterINS1H_15DefaultEpilogueISK_SL_SL_NS1G_6thread17LinearCombinationISK_Li1EffLNS1L_9ScaleType4KindE0ELNS_15FloatRoundStyleE2ESK_EENS1_15EpilogueDefaultEEEEEvvEEEEvNT_6ParamsE:
[----:B------:R-:W0:Y:S01]  /*0000*/  LDC R1, c[0x0][0x28] ;  /* 0x00000a00ff017b82 */ /* 0x000e220000000800 */
[----:B------:R-:W1:Y:S01]  /*0010*/  S2R R98, SR_TID.X ;  /* 0x0000000000627919 */ /* 0x000e620000002100 */
[----:B------:R-:W-:Y:S01]  /*0020*/  ELECT P0, URZ, PT ;  /* 0x00000000003f782f */ /* 0x000fe20003800000 */
[----:B------:R-:W-:Y:S01]  /*0030*/  BSSY B0, `(.L_x_0) ;  /* 0x000000f000007945 */ /* 0x000fe20003800000 */
[--C-:B-1----:R-:W-:Y:S02]  /*0040*/  SHF.R.U32.HI R0, RZ, 0x5, R98.reuse ;  /* 0x00000005ff007819 */ /* 0x102fe40000011662 */
[----:B------:R-:W-:-:S03]  /*0050*/  SHF.R.U32.HI R6, RZ, 0x7, R98 ;  /* 0x00000007ff067819 */ /* 0x000fc60000011662 */
[----:B------:R-:W1:Y:S04]  /*0060*/  SHFL.IDX PT, R2, R0, RZ, 0x1f ;  /* 0x00001fff00027589 */ /* 0x000e6800000e0000 */
[----:B------:R2:W3:Y:S01]  /*0070*/  SHFL.IDX PT, R5, R6, RZ, 0x1f ;  /* 0x00001fff06057589 */ /* 0x0004e200000e0000 */
[----:B-1----:R-:W-:-:S13]  /*0080*/  ISETP.NE.OR P0, PT, R2, RZ, !P0 ;  /* 0x000000ff0200720c */ /* 0x002fda0004705670 */
[----:B0-23--:R-:W-:Y:S05]  /*0090*/  @P0 BRA `(.L_x_1) ;  /* 0x0000000000200947 */ /* 0x00dfea0003800000 */
[----:B------:R-:W-:Y:S02]  /*00a0*/  ULDC.64 UR4, c[0x0][0x198] ;  /* 0x0000660000047ab9 */ /* 0x000fe40000000a00 */
[----:B------:R-:W-:Y:S02]  /*00b0*/  UIADD3 UR6, UP0, UR4, 0xf0, URZ ;  /* 0x000000f004067890 */ /* 0x000fe4000ff1e03f */
[----:B------:R-:W-:Y:S02]  /*00c0*/  UIADD3 UR4, UP1, UR4, 0x1f0, URZ ;  /* 0x000001f004047890 */ /* 0x000fe4000ff3e03f */
[----:B------:R-:W-:Y:S02]  /*00d0*/  UIADD3.X UR7, URZ, UR5, URZ, UP0, !UPT ;  /* 0x000000053f077290 */ /* 0x000fe400087fe43f */
[----:B------:R-:W-:-:S07]  /*00e0*/  UIADD3.X UR5, URZ, UR5, URZ, UP1, !UPT ;  /* 0x000000053f057290 */ /* 0x000fce0008ffe43f */
[----:B------:R0:W-:Y:S02]  /*00f0*/  UTMACCTL.PF [UR6] ;  /* 0x00000000060079b9 */ /* 0x0001e40008040000 */
[----:B------:R0:W-:Y:S02]  /*0100*/  UTMACCTL.PF [UR4] ;  /* 0x00000000040079b9 */ /* 0x0001e40008040000 */
[----:B0-----:R-:W-:Y:S01]  /*0110*/  NOP ;  /* 0x0000000000007918 */ /* 0x001fe20000000000 */
.L_x_1:
[----:B------:R-:W-:Y:S05]  /*0120*/  BSYNC B0 ;  /* 0x0000000000007941 */ /* 0x000fea0003800000 */
.L_x_0:
[----:B------:R-:W0:Y:S02]  /*0130*/  SHFL.IDX PT, R3, R0, RZ, 0x1f ;  /* 0x00001fff00037589 */ /* 0x000e2400000e0000 */
[----:B0-----:R-:W-:-:S13]  /*0140*/  ISETP.NE.AND P0, PT, R3, RZ, PT ;  /* 0x000000ff0300720c */ /* 0x001fda0003f05270 */
[----:B------:R-:W-:Y:S05]  /*0150*/  @P0 BRA `(.L_x_2) ;  /* 0x0000000000580947 */ /* 0x000fea0003800000 */
[----:B------:R-:W0:Y:S01]  /*0160*/  S2UR UR8, SR_CgaCtaId ;  /* 0x00000000000879c3 */ /* 0x000e220000008800 */
[----:B------:R-:W-:Y:S01]  /*0170*/  UMOV UR4, 0x400 ;  /* 0x0000040000047882 */ /* 0x000fe20000000000 */
[----:B------:R-:W-:Y:S01]  /*0180*/  UMOV UR5, 0x1 ;  /* 0x0000000100057882 */ /* 0x000fe20000000000 */
[----:B------:R-:W-:Y:S01]  /*0190*/  UMOV UR6, 0x6 ;  /* 0x0000000600067882 */ /* 0x000fe20000000000 */
[----:B------:R-:W-:Y:S01]  /*01a0*/  ELECT P0, URZ, PT ;  /* 0x00000000003f782f */ /* 0x000fe20003800000 */
[----:B------:R-:W-:-:S04]  /*01b0*/  UIADD3 UR6, -UR6, 0x100000, URZ ;  /* 0x0010000006067890 */ /* 0x000fc8000fffe13f */
[----:B------:R-:W-:Y:S02]  /*01c0*/  USHF.L.U32 UR7, UR6, 0xb, URZ ;  /* 0x0000000b06077899 */ /* 0x000fe4000800063f */
[----:B------:R-:W-:Y:S02]  /*01d0*/  USHF.L.U32 UR6, UR6, 0x1, URZ ;  /* 0x0000000106067899 */ /* 0x000fe4000800063f */
[----:B0-----:R-:W-:Y:S02]  /*01e0*/  ULEA UR8, UR8, UR4, 0x18 ;  /* 0x0000000408087291 */ /* 0x001fe4000f8ec03f */
[----:B------:R-:W-:-:S04]  /*01f0*/  UIADD3 UR4, -UR5, 0x100000, URZ ;  /* 0x0010000005047890 */ /* 0x000fc8000fffe13f */
[----:B------:R-:W-:Y:S02]  /*0200*/  USHF.L.U32 UR5, UR4, 0xb, URZ ;  /* 0x0000000b04057899 */ /* 0x000fe4000800063f */
[----:B------:R-:W-:Y:S01]  /*0210*/  USHF.L.U32 UR4, UR4, 0x1, URZ ;  /* 0x0000000104047899 */ /* 0x000fe2000800063f */
[----:B------:R-:W0:Y:S11]  /*0220*/  FENCE.VIEW.ASYNC.S ;  /* 0x00000000000073c6 */ /* 0x000e360000000000 */
[----:B0-----:R0:W1:Y:S01]  /*0230*/  SYNCS.EXCH.64 URZ, [UR8], UR4 ;  /* 0x00000004083f75b2 */ /* 0x0010620008000100 */
[----:B------:R0:W2:Y:S01]  /*0240*/  SYNCS.EXCH.64 URZ, [UR8+0x20], UR6 ;  /* 0x00002006083f75b2 */ /* 0x0000a20008000100 */
[----:B------:R0:W3:Y:S01]  /*0250*/  SYNCS.EXCH.64 URZ, [UR8+0x8], UR4 ;  /* 0x00000804083f75b2 */ /* 0x0000e20008000100 */
[----:B------:R0:W4:Y:S01]  /*0260*/  SYNCS.EXCH.64 URZ, [UR8+0x28], UR6 ;  /* 0x00002806083f75b2 */ /* 0x0001220008000100 */
[----:B------:R0:W0:Y:S01]  /*0270*/  SYNCS.EXCH.64 URZ, [UR8+0x10], UR4 ;  /* 0x00001004083f75b2 */ /* 0x0000220008000100 */
[----:B------:R0:W0:Y:S01]  /*0280*/  SYNCS.EXCH.64 URZ, [UR8+0x30], UR6 ;  /* 0x00003006083f75b2 */ /* 0x0000220008000100 */
[----:B------:R0:W0:Y:S01]  /*0290*/  SYNCS.EXCH.64 URZ, [UR8+0x18], UR4 ;  /* 0x00001804083f75b2 */ /* 0x0000220008000100 */
[----:B------:R0:W0:Y:S01]  /*02a0*/  SYNCS.EXCH.64 URZ, [UR8+0x38], UR6 ;  /* 0x00003806083f75b2 */ /* 0x0000220008000100 */
[----:B------:R-:W-:Y:S01]  /*02b0*/  NOP ;  /* 0x0000000000007918 */ /* 0x000fe20000000000 */
.L_x_2:
[----:B------:R-:W-:Y:S01]  /*02c0*/  SHF.R.S32.HI R7, RZ, 0x1f, R98 ;  /* 0x0000001fff077819 */ /* 0x000fe20000011462 */
[----:B------:R-:W5:Y:S01]  /*02d0*/  SHFL.IDX PT, R0, R0, RZ, 0x1f ;  /* 0x00001fff00007589 */ /* 0x000f6200000e0000 */
[----:B0-----:R-:W0:Y:S01]  /*02e0*/  S2UR UR8, SR_CTAID.X ;  /* 0x00000000000879c3 */ /* 0x001e220000002500 */
[----:B------:R-:W-:Y:S02]  /*02f0*/  ELECT P0, URZ, PT ;  /* 0x00000000003f782f */ /* 0x000fe40003800000 */
[----:B------:R-:W-:Y:S01]  /*0300*/  LEA.HI R7, R7, R98, RZ, 0x7 ;  /* 0x0000006207077211 */ /* 0x000fe200078f38ff */
[----:B------:R-:W1:Y:S01]  /*0310*/  S2R R4, SR_CTAID.Y ;  /* 0x0000000000047919 */ /* 0x000e620000002600 */
[----:B------:R-:W-:Y:S01]  /*0320*/  SHF.R.S32.HI R10, RZ, 0x1f, R3 ;  /* 0x0000001fff0a7819 */ /* 0x000fe20000011403 */
[----:B------:R-:W-:Y:S01]  /*0330*/  ULDC UR4, c[0x0][0x150] ;  /* 0x0000540000047ab9 */ /* 0x000fe20000000800 */
[----:B------:R-:W-:Y:S01]  /*0340*/  LOP3.LUT R7, R7, 0xffffff80, RZ, 0xc0, !PT ;  /* 0xffffff8007077812 */ /* 0x000fe200078ec0ff */
[----:B------:R-:W-:Y:S01]  /*0350*/  NOP ;  /* 0x0000000000007918 */ /* 0x000fe20000000000 */
[----:B------:R-:W-:Y:S01]  /*0360*/  LEA.HI R10, R10, R3, RZ, 0x2 ;  /* 0x000000030a0a7211 */ /* 0x000fe200078f10ff */
[----:B------:R-:W2:Y:S01]  /*0370*/  LDC R12, c[0x0][0x144] ;  /* 0x00005100ff0c7b82 */ /* 0x000ea20000000800 */
[----:B------:R-:W-:Y:S01]  /*0380*/  NOP ;  /* 0x0000000000007918 */ /* 0x000fe20000000000 */
[----:B------:R-:W-:Y:S01]  /*0390*/  IMAD.IADD R8, R98, 0x1, -R7 ;  /* 0x0000000162087824 */ /* 0x000fe200078e0a07 */
[----:B------:R-:W-:Y:S01]  /*03a0*/  LOP3.LUT R10, R10, 0x3ffffffc, RZ, 0xc0, !PT ;  /* 0x3ffffffc0a0a7812 */ /* 0x000fe200078ec0ff */
[----:B------:R-:W-:Y:S01]  /*03b0*/  IMAD.MOV.U32 R22, RZ, RZ, 0x1 ;  /* 0x00000001ff167424 */ /* 0x000fe200078e00ff */
[----:B------:R-:W-:-:S02]  /*03c0*/  ISETP.NE.AND P3, PT, R5, RZ, PT ;  /* 0x000000ff0500720c */ /* 0x000fc40003f65270 */
[----:B------:R-:W-:Y:S01]  /*03d0*/  SHF.R.S32.HI R7, RZ, 0x1f, R8 ;  /* 0x0000001fff077819 */ /* 0x000fe20000011408 */
[----:B------:R-:W-:Y:S01]  /*03e0*/  IMAD.IADD R10, R3, 0x1, -R10 ;  /* 0x00000001030a7824 */ /* 0x000fe200078e0a0a */
[----:B------:R-:W3:Y:S02]  /*03f0*/  LDC R14, c[0x0][0x140] ;  /* 0x00005000ff0e7b82 */ /* 0x000ee40000000800 */
[----:B------:R-:W-:Y:S02]  /*0400*/  LEA.HI R7, R7, R8, RZ, 0x3 ;  /* 0x0000000807077211 */ /* 0x000fe400078f18ff */
[----:B-----5:R-:W-:Y:S02]  /*0410*/  ISETP.NE.OR P0, PT, R0, RZ, !P0 ;  /* 0x000000ff0000720c */ /* 0x020fe40004705670 */
[--C-:B------:R-:W-:Y:S02]  /*0420*/  SHF.R.S32.HI R0, RZ, 0x3, R7.reuse ;  /* 0x00000003ff007819 */ /* 0x100fe40000011407 */
[----:B------:R-:W-:-:S02]  /*0430*/  SHF.R.S32.HI R7, RZ, 0x1f, R7 ;  /* 0x0000001fff077819 */ /* 0x000fc40000011407 */
[----:B0-----:R-:W-:Y:S02]  /*0440*/  I2FP.F32.U32 R9, UR8 ;  /* 0x0000000800097c45 */ /* 0x001fe40008201000 */
[----:B------:R-:W-:-:S03]  /*0450*/  LEA.HI R7, R7, R0, RZ, 0x2 ;  /* 0x0000000007077211 */ /* 0x000fc600078f10ff */
[----:B------:R-:W-:Y:S01]  /*0460*/  FMUL R9, R9, UR4 ;  /* 0x0000000409097c20 */ /* 0x000fe20008400000 */
[----:B------:R-:W-:Y:S01]  /*0470*/  LOP3.LUT R7, R7, 0xfffffffc, RZ, 0xc0, !PT ;  /* 0xfffffffc07077812 */ /* 0x000fe200078ec0ff */
[----:B------:R-:W-:Y:S01]  /*0480*/  VOTEU.ALL UP0, P0 ;  /* 0x00000000003f7886 */ /* 0x000fe20000000000 */
[----:B-1----:R-:W-:Y:S01]  /*0490*/  I2FP.F32.U32 R3, R4 ;  /* 0x0000000400037245 */ /* 0x002fe20000201000 */
[----:B------:R-:W-:Y:S01]  /*04a0*/  ULDC UR4, c[0x0][0x154] ;  /* 0x0000550000047ab9 */ /* 0x000fe20000000800 */
[----:B------:R-:W-:Y:S01]  /*04b0*/  VOTEU.ALL UP1, P0 ;  /* 0x00000000003f7886 */ /* 0x000fe20000020000 */
[----:B------:R-:W0:Y:S01]  /*04c0*/  F2I.U32.TRUNC.NTZ R9, R9 ;  /* 0x0000000900097305 */ /* 0x000e22000020f000 */
[----:B------:R-:W-:Y:S01]  /*04d0*/  IMAD.IADD R7, R0, 0x1, -R7 ;  /* 0x0000000100077824 */ /* 0x000fe200078e0a07 */
[----:B------:R-:W1:Y:S01]  /*04e0*/  @!UP0 S2UR UR7, SR_CgaCtaId ;  /* 0x00000000000789c3 */ /* 0x000e620000008800 */
[----:B------:R-:W-:Y:S01]  /*04f0*/  FMUL R13, R3, UR4 ;  /* 0x00000004030d7c20 */ /* 0x000fe20008400000 */
[----:B------:R-:W-:Y:S01]  /*0500*/  UMOV UR4, 0x20 ;  /* 0x0000002000047882 */ /* 0x000fe20000000000 */
[----:B------:R-:W-:Y:S01]  /*0510*/  IMAD R10, R10, 0x4, R7 ;  /* 0x000000040a0a7824 */ /* 0x000fe200078e0207 */
[----:B------:R-:W-:Y:S01]  /*0520*/  @!UP0 UMOV UR6, 0x400 ;  /* 0x0000040000068882 */ /* 0x000fe20000000000 */
[----:B------:R-:W-:-:S04]  /*0530*/  @!UP0 UIADD3 UR4, -UR4, 0x100000, URZ ;  /* 0x0010000004048890 */ /* 0x000fc8000fffe13f */
[----:B------:R-:W-:Y:S02]  /*0540*/  @!UP0 USHF.L.U32 UR5, UR4, 0xb, URZ ;  /* 0x0000000b04058899 */ /* 0x000fe4000800063f */
[----:B------:R-:W-:Y:S01]  /*0550*/  @!UP0 USHF.L.U32 UR4, UR4, 0x1, URZ ;  /* 0x0000000104048899 */ /* 0x000fe2000800063f */
[----:B---3--:R-:W-:Y:S01]  /*0560*/  ISETP.EQ.U32.AND P2, PT, R14, 0x1, PT ;  /* 0x000000010e00780c */ /* 0x008fe20003f42070 */
[----:B------:R-:W3:Y:S01]  /*0570*/  F2I.U32.TRUNC.NTZ R13, R13 ;  /* 0x0000000d000d7305 */ /* 0x000ee2000020f000 */
[C---:B------:R-:W-:Y:S01]  /*0580*/  LEA.HI R0, R10.reuse, R10, RZ, 0x1 ;  /* 0x0000000a0a007211 */ /* 0x040fe200078f08ff */
[----:B------:R-:W5:Y:S01]  /*0590*/  LDC R7, c[0x0][0x148] ;  /* 0x00005200ff077b82 */ /* 0x000f620000000800 */
[----:B------:R-:W-:Y:S02]  /*05a0*/  IMAD.SHL.U32 R19, R10, 0x4, RZ ;  /* 0x000000040a137824 */ /* 0x000fe400078e00ff */
[----:B------:R-:W-:Y:S01]  /*05b0*/  LOP3.LUT R11, R0, 0xfffffffe, RZ, 0xc0, !PT ;  /* 0xfffffffe000b7812 */ /* 0x000fe200078ec0ff */
[----:B0-----:R-:W-:Y:S01]  /*05c0*/  IMAD.MOV R15, RZ, RZ, -R9 ;  /* 0x000000ffff0f7224 */ /* 0x001fe200078e0a09 */
[----:B------:R-:W-:-:S02]  /*05d0*/  SHF.R.S32.HI R9, RZ, 0x1f, R2 ;  /* 0x0000001fff097819 */ /* 0x000fc40000011402 */
[----:B------:R-:W-:Y:S01]  /*05e0*/  LOP3.LUT R19, R10, 0xc, R19, 0x78, !PT ;  /* 0x0000000c0a137812 */ /* 0x000fe200078e7813 */
[----:B--2---:R-:W-:Y:S01]  /*05f0*/  IMAD R3, R12, R15, UR8 ;  /* 0x000000080c037e24 */ /* 0x004fe2000f8e020f */
[----:B------:R-:W-:Y:S01]  /*0600*/  LEA.HI R9, R9, R2, RZ, 0x2 ;  /* 0x0000000209097211 */ /* 0x000fe200078f10ff */
[----:B------:R-:W-:Y:S01]  /*0610*/  IMAD.IADD R0, R10, 0x1, -R11 ;  /* 0x000000010a007824 */ /* 0x000fe200078e0a0b */
[----:B------:R-:W-:Y:S01]  /*0620*/  LOP3.LUT R11, R98, 0x7f, RZ, 0xc0, !PT ;  /* 0x0000007f620b7812 */ /* 0x000fe200078ec0ff */
[----:B------:R-:W-:Y:S01]  /*0630*/  VIADD R10, R5, 0xffffffff ;  /* 0xffffffff050a7836 */ /* 0x000fe20000000000 */
[----:B------:R-:W-:Y:S01]  /*0640*/  LOP3.LUT R9, R9, 0xfffffffc, RZ, 0xc0, !PT ;  /* 0xfffffffc09097812 */ /* 0x000fe200078ec0ff */
[----:B---3--:R-:W-:Y:S01]  /*0650*/  IMAD.MOV R20, RZ, RZ, -R13 ;  /* 0x000000ffff147224 */ /* 0x008fe200078e0a0d */
[----:B------:R-:W-:Y:S01]  /*0660*/  ISETP.NE.AND P4, PT, R0, R3, PT ;  /* 0x000000030000720c */ /* 0x000fe20003f85270 */
[----:B-1----:R-:W-:Y:S01]  /*0670*/  @!UP0 ULEA UR6, UR7, UR6, 0x18 ;  /* 0x0000000607068291 */ /* 0x002fe2000f8ec03f */
[----:B------:R-:W-:Y:S01]  /*0680*/  ISETP.GE.U32.AND P6, PT, R10, 0x2, PT ;  /* 0x000000020a00780c */ /* 0x000fe20003fc6070 */
[----:B------:R-:W-:Y:S01]  /*0690*/  IMAD.IADD R0, R2, 0x1, -R9 ;  /* 0x0000000102007824 */ /* 0x000fe200078e0a09 */
[----:B------:R-:W-:Y:S01]  /*06a0*/  VOTEU.ALL UP0, P0 ;  /* 0x00000000003f7886 */ /* 0x000fe20000000000 */
[----:B------:R-:W-:-:S03]  /*06b0*/  LOP3.LUT P0, RZ, R8, 0x7, RZ, 0xc0, !PT ;  /* 0x0000000708ff7812 */ /* 0x000fc6000780c0ff */
[C---:B------:R-:W-:Y:S01]  /*06c0*/  ISETP.NE.AND P1, PT, R0.reuse, 0x3, PT ;  /* 0x000000030000780c */ /* 0x040fe20003f25270 */
[----:B-----5:R-:W-:Y:S01]  /*06d0*/  IMAD R9, R7, R20, R4 ;  /* 0x0000001407097224 */ /* 0x020fe200078e0204 */
[C---:B------:R-:W-:Y:S02]  /*06e0*/  ISETP.LT.U32.AND P0, PT, R19.reuse, 0x4, !P0 ;  /* 0x000000041300780c */ /* 0x040fe40004701070 */
[----:B------:R-:W-:Y:S01]  /*06f0*/  ISETP.EQ.OR P1, PT, R0, RZ, !P1 ;  /* 0x000000ff0000720c */ /* 0x000fe20004f22670 */
[----:B------:R-:W0:Y:S02]  /*0700*/  FENCE.VIEW.ASYNC.S ;  /* 0x00000000000073c6 */ /* 0x000e240000000000 */
[----:B0-----:R0:W1:Y:S01]  /*0710*/  @!UP0 SYNCS.EXCH.64 URZ, [UR6+0x50], UR4 ;  /* 0x00005004063f85b2 */ /* 0x0010620008000100 */
[----:B------:R-:W-:Y:S02]  /*0720*/  @P4 LEA.HI R2, R19, R19, RZ, 0x1 ;  /* 0x0000001313024211 */ /* 0x000fe400078f08ff */
[----:B------:R-:W-:-:S02]  /*0730*/  ISETP.EQ.AND P1, PT, R5, RZ, P1 ;  /* 0x000000ff0500720c */ /* 0x000fc40000f22270 */
[----:B------:R-:W-:Y:S02]  /*0740*/  @P4 SHF.R.S32.HI R2, RZ, 0x1, R2 ;  /* 0x00000001ff024819 */ /* 0x000fe40000011402 */
[----:B------:R-:W-:Y:S02]  /*0750*/  SEL R18, RZ, 0x1, !P1 ;  /* 0x00000001ff127807 */ /* 0x000fe40004800000 */
[----:B------:R-:W-:Y:S02]  /*0760*/  @P4 ISETP.NE.AND P5, PT, R2, R9, PT ;  /* 0x000000090200420c */ /* 0x000fe40003fa5270 */
[----:B------:R-:W-:Y:S02]  /*0770*/  SEL R9, RZ, 0x1, !P0 ;  /* 0x00000001ff097807 */ /* 0x000fe40004000000 */
[----:B------:R-:W-:Y:S02]  /*0780*/  @P4 SEL R22, RZ, 0x1, P5 ;  /* 0x00000001ff164807 */ /* 0x000fe40002800000 */
[----:B------:R-:W-:Y:S01]  /*0790*/  SEL R18, R18, 0x2, P6 ;  /* 0x0000000212127807 */ /* 0x000fe20003000000 */
[----:B------:R0:W2:Y:S01]  /*07a0*/  @!UP1 SYNCS.EXCH.64 URZ, [UR6+0x58], UR4 ;  /* 0x00005804063f95b2 */ /* 0x0000a20008000100 */
[----:B------:R-:W-:Y:S01]  /*07b0*/  LOP3.LUT R22, R22, R9, RZ, 0xc0, !PT ;  /* 0x0000000916167212 */ /* 0x000fe200078ec0ff */
[----:B------:R-:W-:Y:S01]  /*07c0*/  NOP ;  /* 0x0000000000007918 */ /* 0x000fe20000000000 */
[----:B------:R-:W-:Y:S05]  /*07d0*/  @!P2 BRA `(.L_x_3) ;  /* 0x000000000008a947 */ /* 0x000fea0003800000 */
[----:B-12-4-:R-:W-:Y:S01]  /*07e0*/  UCGABAR_ARV ;  /* 0x00000000000079c7 */ /* 0x016fe20008000000 */
[----:B------:R-:W-:Y:S05]  /*07f0*/  BRA `(.L_x_4) ;  /* 0x0000000000047947 */ /* 0x000fea0003800000 */
.L_x_3:
[----:B-12-4-:R-:W-:Y:S01]  /*0800*/  NOP ;  /* 0x0000000000007918 */ /* 0x016fe20000000000 */
.L_x_4:
[----:B------:R-:W1:Y:S01]  /*0810*/  LDC R2, c[0x0][0x65c] ;  /* 0x00019700ff027b82 */ /* 0x000e620000000800 */
[----:B------:R-:W-:Y:S01]  /*0820*/  LOP3.LUT R5, R5, 0xfffff7ff, RZ, 0xc0, !PT ;  /* 0xfffff7ff05057812 */ /* 0x000fe200078ec0ff */
[----:B------:R-:W-:Y:S02]  /*0830*/  IMAD.U32 R8, RZ, RZ, UR8 ;  /* 0x00000008ff087e24 */ /* 0x000fe4000f8e00ff */
[----:B------:R-:W-:Y:S01]  /*0840*/  IMAD.MOV.U32 R9, RZ, RZ, RZ ;  /* 0x000000ffff097224 */ /* 0x000fe200078e00ff */
[----:B-1----:R-:W-:-:S13]  /*0850*/  ISETP.NE.AND P1, PT, R2, 0x1, PT ;  /* 0x000000010200780c */ /* 0x002fda0003f25270 */
[----:B------:R-:W1:Y:S01]  /*0860*/  @P1 LDC R17, c[0x0][0x10] ;  /* 0x00000400ff111b82 */ /* 0x000e620000000800 */
[----:B------:R-:W-:Y:S01]  /*0870*/  @P1 LOP3.LUT R5, R5, 0x800, RZ, 0xfc, !PT ;  /* 0x0000080005051812 */ /* 0x000fe200078efcff */
[----:B------:R-:W-:Y:S02]  /*0880*/  @P1 IMAD.MOV.U32 R5, RZ, RZ, RZ ;  /* 0x000000ffff051224 */ /* 0x000fe400078e00ff */
[----:B------:R-:W-:-:S04]  /*0890*/  @P1 IMAD.MOV.U32 R15, RZ, RZ, RZ ;  /* 0x000000ffff0f1224 */ /* 0x000fc800078e00ff */
[----:B------:R-:W2:Y:S01]  /*08a0*/  @!P1 LDC R13, c[0x0][0xc] ;  /* 0x00000300ff0d9b82 */ /* 0x000ea20000000800 */
[----:B0-----:R-:W-:Y:S01]  /*08b0*/  ULDC UR4, c[0x0][0xc] ;  /* 0x0000030000047ab9 */ /* 0x001fe20000000800 */
[----:B------:R-:W-:Y:S01]  /*08c0*/  ULDC UR5, c[0x0][0x10] ;  /* 0x0000040000057ab9 */ /* 0x000fe20000000800 */
[----:B------:R-:W-:Y:S01]  /*08d0*/  ULDC UR6, c[0x0][0x14] ;  /* 0x0000050000067ab9 */ /* 0x000fe20000000800 */
[----:B------:R-:W-:-:S04]  /*08e0*/  UIMAD.WIDE.U32 UR4, UR4, UR5, URZ ;  /* 0x00000005040472a5 */ /* 0x000fc8000f8e003f */
[----:B------:R-:W-:Y:S02]  /*08f0*/  UIMAD.WIDE.U32 UR38, UR4, UR6, URZ ;  /* 0x00000006042672a5 */ /* 0x000fe4000f8e003f */
[----:B------:R-:W-:-:S04]  /*0900*/  UIMAD UR37, UR5, UR6, URZ ;  /* 0x00000006052572a4 */ /* 0x000fc8000f8e023f */
[----:B------:R-:W-:Y:S01]  /*0910*/  UIADD3 UR37, UR39, UR37, URZ ;  /* 0x0000002527257290 */ /* 0x000fe2000fffe03f */
[----:B-1----:R-:W-:-:S04]  /*0920*/  @P1 IMAD.WIDE.U32 R16, R17, UR8, R4 ;  /* 0x0000000811101c25 */ /* 0x002fc8000f8e0004 */
[----:B------:R-:W-:Y:S02]  /*0930*/  @P1 IMAD.IADD R17, R17, 0x1, R15 ;  /* 0x0000000111111824 */ /* 0x000fe400078e020f */
[----:B--2---:R-:W-:-:S04]  /*0940*/  @!P1 IMAD.WIDE.U32 R8, R4, R13, R8 ;  /* 0x0000000d04089225 */ /* 0x004fc800078e0008 */
[----:B------:R-:W-:Y:S02]  /*0950*/  @!P1 IMAD.MOV.U32 R16, RZ, RZ, R8 ;  /* 0x000000ffff109224 */ /* 0x000fe400078e0008 */
[----:B------:R-:W-:Y:S01]  /*0960*/  @!P1 IMAD.MOV.U32 R17, RZ, RZ, R9 ;  /* 0x000000ffff119224 */ /* 0x000fe200078e0009 */
[----:B------:R-:W-:Y:S06]  /*0970*/  @!P2 BRA `(.L_x_5) ;  /* 0x00000000000ca947 */ /* 0x000fec0003800000 */
[----:B------:R-:W-:Y:S01]  /*0980*/  UCGABAR_WAIT ;  /* 0x0000000000007dc7 */ /* 0x000fe20008000000 */
[----:B------:R-:W-:Y:S01]  /*0990*/  CCTL.IVALL ;  /* 0x00000000ff00798f */ /* 0x000fe20002000000 */
[----:B------:R-:W-:Y:S05]  /*09a0*/  BRA `(.L_x_6) ;  /* 0x0000000000047947 */ /* 0x000fea0003800000 */
.L_x_5:
[----:B------:R-:W-:Y:S06]  /*09b0*/  BAR.SYNC.DEFER_BLOCKING 0x0 ;  /* 0x0000000000007b1d */ /* 0x000fec0000010000 */
.L_x_6:
[----:B------:R-:W-:Y:S05]  /*09c0*/  @!P3 BRA `(.L_x_7) ;  /* 0x0000007c0050b947 */ /* 0x000fea0003800000 */
[----:B------:R-:W-:-:S13]  /*09d0*/  ISETP.GT.U32.AND P0, PT, R10, 0x1, PT ;  /* 0x000000010a00780c */ /* 0x000fda0003f04070 */
[----:B------:R-:W-:Y:S05]  /*09e0*/  @P0 EXIT ;  /* 0x000000000000094d */ /* 0x000fea0003800000 */
[----:B------:R-:W-:Y:S01]  /*09f0*/  ULDC.64 UR4, c[0x0][0x650] ;  /* 0x0001940000047ab9 */ /* 0x000fe20000000a00 */
[----:B------:R-:W-:Y:S01]  /*0a00*/  PRMT R0, RZ, 0x7610, R0 ;  /* 0x00007610ff007816 */ /* 0x000fe20000000000 */
[----:B------:R-:W-:Y:S01]  /*0a10*/  IMAD.MOV.U32 R113, RZ, RZ, -0x1 ;  /* 0xffffffffff717424 */ /* 0x000fe200078e00ff */
[----:B------:R-:W-:Y:S01]  /*0a20*/  ISETP.GE.U32.AND P0, PT, R16, UR4, PT ;  /* 0x0000000410007c0c */ /* 0x000fe2000bf06070 */
[----:B------:R-:W-:Y:S02]  /*0a30*/  IMAD.MOV.U32 R103, RZ, RZ, -0x1 ;  /* 0xffffffffff677424 */ /* 0x000fe400078e00ff */
[----:B------:R-:W-:Y:S01]  /*0a40*/  IMAD.MOV.U32 R23, RZ, RZ, -0x1 ;  /* 0xffffffffff177424 */ /* 0x000fe200078e00ff */
[----:B------:R-:W-:-:S13]  /*0a50*/  ISETP.GE.U32.AND.EX P0, PT, R17, UR5, PT, P0 ;  /* 0x0000000511007c0c */ /* 0x000fda000bf06100 */
[----:B------:R-:W-:Y:S05]  /*0a60*/  @P0 BRA `(.L_x_8) ;  /* 0x00000004002c0947 */ /* 0x000fea0003800000 */
[----:B------:R-:W0:Y:S01]  /*0a70*/  LDC.64 R24, c[0x0][0x628] ;  /* 0x00018a00ff187b82 */ /* 0x000e220000000a00 */
[----:B------:R-:W-:Y:S02]  /*0a80*/  IMAD.MOV.U32 R8, RZ, RZ, R16 ;  /* 0x000000ffff087224 */ /* 0x000fe400078e0010 */
[----:B------:R-:W-:-:S05]  /*0a90*/  IMAD.MOV.U32 R9, RZ, RZ, R17 ;  /* 0x000000ffff097224 */ /* 0x000fca00078e0011 */
[----:B------:R-:W1:Y:S08]  /*0aa0*/  LDC R0, c[0x0][0x630] ;  /* 0x00018c00ff007b82 */ /* 0x000e700000000800 */
[----:B------:R-:W2:Y:S01]  /*0ab0*/  LDC.64 R26, c[0x0][0x620] ;  /* 0x00018800ff1a7b82 */ /* 0x000ea20000000a00 */
[----:B0-----:R-:W-:-:S04]  /*0ac0*/  ISETP.NE.U32.AND P0, PT, R24, RZ, PT ;  /* 0x000000ff1800720c */ /* 0x001fc80003f05070 */
[----:B------:R-:W-:-:S13]  /*0ad0*/  ISETP.NE.AND.EX P0, PT, R25, RZ, PT, P0 ;  /* 0x000000ff1900720c */ /* 0x000fda0003f05300 */
[----:B-12---:R-:W-:Y:S05]  /*0ae0*/  @!P0 BRA `(.L_x_9) ;  /* 0x0000000000288947 */ /* 0x006fea0003800000 */
[----:B------:R-:W0:Y:S02]  /*0af0*/  LDC R15, c[0x0][0x634] ;  /* 0x00018d00ff0f7b82 */ /* 0x000e240000000800 */
[----:B0-----:R-:W-:-:S05]  /*0b00*/  IADD3 R15, P0, R16, R15, RZ ;  /* 0x0000000f100f7210 */ /* 0x001fca0007f1e0ff */
[----:B------:R-:W-:-:S04]  /*0b10*/  IMAD.X R21, RZ, RZ, R17, P0 ;  /* 0x000000ffff157224 */ /* 0x000fc800000e0611 */
[----:B------:R-:W-:-:S04]  /*0b20*/  IMAD.WIDE.U32 R8, R21, R24, RZ ;  /* 0x0000001815087225 */ /* 0x000fc800078e00ff */
[----:B------:R-:W-:-:S04]  /*0b30*/  IMAD.WIDE.U32 R12, P0, R15, R25, R8 ;  /* 0x000000190f0c7225 */ /* 0x000fc80007800008 */
[----:B------:R-:W-:-:S04]  /*0b40*/  IMAD.WIDE.U32 R8, R15, R24, RZ ;  /* 0x000000180f087225 */ /* 0x000fc800078e00ff */
[----:B------:R-:W-:Y:S01]  /*0b50*/  IMAD.X R15, RZ, RZ, RZ, P0 ;  /* 0x000000ffff0f7224 */ /* 0x000fe200000e06ff */
[----:B------:R-:W-:Y:S01]  /*0b60*/  IADD3 RZ, P0, R9, R12, RZ ;  /* 0x0000000c09ff7210 */ /* 0x000fe20007f1e0ff */
[----:B------:R-:W-:-:S04]  /*0b70*/  IMAD.MOV.U32 R14, RZ, RZ, R13 ;  /* 0x000000ffff0e7224 */ /* 0x000fc800078e000d */
[----:B------:R-:W-:-:S08]  /*0b80*/  IMAD.WIDE.U32.X R8, R21, R25, R14, P0 ;  /* 0x0000001915087225 */ /* 0x000fd000000e040e */
.L_x_9:
[----:B------:R-:W0:Y:S01]  /*0b90*/  LDC.64 R28, c[0x0][0x640] ;  /* 0x00019000ff1c7b82 */ /* 0x000e220000000a00 */
[--C-:B------:R-:W-:Y:S01]  /*0ba0*/  SHF.R.U64 R30, R8, R0, R9.reuse ;  /* 0x00000000081e7219 */ /* 0x100fe20000001209 */
[----:B------:R-:W-:Y:S01]  /*0bb0*/  IMAD R20, R7, R20, R4 ;  /* 0x0000001407147224 */ /* 0x000fe200078e0204 */
[----:B------:R-:W-:Y:S02]  /*0bc0*/  SHF.R.U32.HI R0, RZ, R0, R9 ;  /* 0x00000000ff007219 */ /* 0x000fe40000011609 */
[----:B------:R-:W-:-:S03]  /*0bd0*/  IADD3 R5, P0, RZ, -R30, RZ ;  /* 0x8000001eff057210 */ /* 0x000fc60007f1e0ff */
[----:B------:R-:W1:Y:S02]  /*0be0*/  LDC R12, c[0x0][0x618] ;  /* 0x00018600ff0c7b82 */ /* 0x000e640000000800 */
[----:B------:R-:W-:-:S04]  /*0bf0*/  IMAD.X R9, RZ, RZ, ~R0, P0 ;  /* 0x000000ffff097224 */ /* 0x000fc800000e0e00 */
[-C--:B------:R-:W-:Y:S02]  /*0c00*/  IMAD R0, R9, R26.reuse, RZ ;  /* 0x0000001a09007224 */ /* 0x080fe400078e02ff */
[----:B------:R-:W2:Y:S01]  /*0c10*/  LDC R14, c[0x0][0x608] ;  /* 0x00018200ff0e7b82 */ /* 0x000ea20000000800 */
[----:B------:R-:W-:-:S04]  /*0c20*/  IMAD.WIDE.U32 R8, R5, R26, R16 ;  /* 0x0000001a05087225 */ /* 0x000fc800078e0010 */
[----:B------:R-:W-:Y:S02]  /*0c30*/  IMAD R5, R5, R27, R0 ;  /* 0x0000001b05057224 */ /* 0x000fe400078e0200 */
[----:B------:R-:W-:Y:S01]  /*0c40*/  IMAD.MOV.U32 R27, RZ, RZ, 0x1 ;  /* 0x00000001ff1b7424 */ /* 0x000fe200078e00ff */
[----:B------:R-:W3:Y:S01]  /*0c50*/  LDC R24, c[0x0][0x658] ;  /* 0x00019600ff187b82 */ /* 0x000ee20000000800 */
[----:B------:R-:W-:Y:S01]  /*0c60*/  IMAD.IADD R5, R9, 0x1, R5 ;  /* 0x0000000109057824 */ /* 0x000fe200078e0205 */
[----:B0-----:R-:W-:Y:S01]  /*0c70*/  ISETP.NE.U32.AND P0, PT, R28, RZ, PT ;  /* 0x000000ff1c00720c */ /* 0x001fe20003f05070 */
[----:B------:R-:W-:-:S03]  /*0c80*/  IMAD.MOV.U32 R9, RZ, RZ, -0x1 ;  /* 0xffffffffff097424 */ /* 0x000fc600078e00ff */
[----:B------:R-:W-:Y:S02]  /*0c90*/  ISETP.NE.AND.EX P0, PT, R29, RZ, PT, P0 ;  /* 0x000000ff1d00720c */ /* 0x000fe40003f05300 */
[----:B------:R-:W0:Y:S01]  /*0ca0*/  LDC R21, c[0x0][0x600] ;  /* 0x00018000ff157b82 */ /* 0x000e220000000800 */
[-CC-:B-1----:R-:W-:Y:S02]  /*0cb0*/  SHF.R.U64 R10, R8, R12.reuse, R5.reuse ;  /* 0x0000000c080a7219 */ /* 0x182fe40000001205 */
[----:B------:R-:W-:-:S05]  /*0cc0*/  SHF.R.U32.HI R5, RZ, R12, R5 ;  /* 0x0000000cff057219 */ /* 0x000fca0000011605 */
[----:B------:R-:W1:Y:S01]  /*0cd0*/  LDC R23, c[0x0][0x648] ;  /* 0x00019200ff177b82 */ /* 0x000e620000000800 */
[-CC-:B--2---:R-:W-:Y:S02]  /*0ce0*/  SHF.R.U64 R32, R10, R14.reuse, R5.reuse ;  /* 0x0000000e0a207219 */ /* 0x184fe40000001205 */
[----:B------:R-:W-:-:S05]  /*0cf0*/  SHF.R.U32.HI R5, RZ, R14, R5 ;  /* 0x0000000eff057219 */ /* 0x000fca0000011605 */
[----:B------:R-:W2:Y:S01]  /*0d00*/  LDC R25, c[0x0][0x638] ;  /* 0x00018e00ff197b82 */ /* 0x000ea20000000800 */
[-CC-:B---3--:R-:W-:Y:S02]  /*0d10*/  SHF.R.U64 R14, R32, R24.reuse, R5.reuse ;  /* 0x00000018200e7219 */ /* 0x188fe40000001205 */
[-C--:B------:R-:W-:Y:S02]  /*0d20*/  SHF.L.U32 R0, R9, R24.reuse, RZ ;  /* 0x0000001809007219 */ /* 0x080fe400000006ff */
[----:B------:R-:W-:Y:S01]  /*0d30*/  SHF.R.U32.HI R5, RZ, R24, R5 ;  /* 0x00000018ff057219 */ /* 0x000fe20000011605 */
[----:B------:R-:W-:Y:S01]  /*0d40*/  IMAD.MOV.U32 R4, RZ, RZ, R14 ;  /* 0x000000ffff047224 */ /* 0x000fe200078e000e */
[----:B------:R-:W-:Y:S01]  /*0d50*/  LOP3.LUT R7, RZ, R0, RZ, 0x33, !PT ;  /* 0x00000000ff077212 */ /* 0x000fe200078e33ff */
[----:B------:R-:W3:Y:S01]  /*0d60*/  LDC R26, c[0x0][0x610] ;  /* 0x00018400ff1a7b82 */ /* 0x000ee20000000800 */
[----:B------:R-:W-:Y:S05]  /*0d70*/  @!P0 BRA `(.L_x_10) ;  /* 0x0000000000288947 */ /* 0x000fea0003800000 */
[----:B------:R-:W4:Y:S02]  /*0d80*/  LDC R13, c[0x0][0x64c] ;  /* 0x00019300ff0d7b82 */ /* 0x000f240000000800 */
[----:B----4-:R-:W-:-:S05]  /*0d90*/  IADD3 R13, P0, R14, R13, RZ ;  /* 0x0000000d0e0d7210 */ /* 0x010fca0007f1e0ff */
        /* <DEDUP_REMOVED lines=8> */
.L_x_10:
[----:B-1----:R-:W-:Y:S01]  /*0e20*/  SHF.R.U64 R4, R4, R23, R5 ;  /* 0x0000001704047219 */ /* 0x002fe20000001205 */
[----:B0-----:R-:W-:Y:S01]  /*0e30*/  VIADD R5, R21, 0xffffffff ;  /* 0xffffffff15057836 */ /* 0x001fe20000000000 */
[----:B------:R-:W-:Y:S01]  /*0e40*/  SHF.L.U32 R0, R27, R24, RZ ;  /* 0x000000181b007219 */ /* 0x000fe200000006ff */
[----:B------:R-:W-:Y:S01]  /*0e50*/  IMAD.MOV.U32 R23, RZ, RZ, R30 ;  /* 0x000000ffff177224 */ /* 0x000fe200078e001e */
[----:B------:R-:W-:Y:S01]  /*0e60*/  LOP3.LUT R7, R32, R7, RZ, 0xc0, !PT ;  /* 0x0000000720077212 */ /* 0x000fe200078ec0ff */
[----:B------:R-:W-:Y:S01]  /*0e70*/  IMAD.MOV R8, RZ, RZ, -R4 ;  /* 0x000000ffff087224 */ /* 0x000fe200078e0a04 */
[----:B------:R-:W-:Y:S02]  /*0e80*/  SEL R3, R3, R20, !P1 ;  /* 0x0000001403037207 */ /* 0x000fe40004800000 */
[----:B------:R-:W-:Y:S01]  /*0e90*/  LOP3.LUT R5, R10, R5, RZ, 0xc0, !PT ;  /* 0x000000050a057212 */ /* 0x000fe200078ec0ff */
[----:B------:R-:W-:Y:S02]  /*0ea0*/  IMAD R4, R0, R4, R7 ;  /* 0x0000000400047224 */ /* 0x000fe400078e0207 */
[----:B--2---:R-:W-:-:S02]  /*0eb0*/  IMAD R0, R8, R25, R14 ;  /* 0x0000001908007224 */ /* 0x004fc400078e020e */
[----:B---3--:R-:W-:Y:S02]  /*0ec0*/  IMAD R3, R4, R26, R3 ;  /* 0x0000001a04037224 */ /* 0x008fe400078e0203 */
[----:B------:R-:W-:Y:S02]  /*0ed0*/  IMAD.MOV.U32 R7, RZ, RZ, 0x1 ;  /* 0x00000001ff077424 */ /* 0x000fe400078e00ff */
[----:B------:R-:W-:-:S03]  /*0ee0*/  IMAD R4, R0, R21, R5 ;  /* 0x0000001500047224 */ /* 0x000fc600078e0205 */
[----:B------:R-:W-:Y:S02]  /*0ef0*/  PRMT R0, R7, 0x7610, R0 ;  /* 0x0000761007007816 */ /* 0x000fe40000000000 */
[----:B------:R-:W-:Y:S02]  /*0f00*/  SEL R103, R4, R3, !P1 ;  /* 0x0000000304677207 */ /* 0x000fe40004800000 */
[----:B------:R-:W-:-:S07]  /*0f10*/  SEL R113, R3, R4, !P1 ;  /* 0x0000000403717207 */ /* 0x000fce0004800000 */
.L_x_8:
[----:B------:R-:W-:-:S08]  /*0f20*/  NOP ;  /* 0x0000000000007918 */ /* 0x000fd00000000000 */
[----:B------:R-:W0:Y:S02]  /*0f30*/  USETMAXREG.TRY_ALLOC.CTAPOOL UP0, 0xe8 ;  /* 0x000000e8000079c8 */ /* 0x000e240008000600 */
[----:B0-----:R-:W-:-:S13]  /*0f40*/  PLOP3.LUT P0, PT, PT, PT, UP0, 0x80, 0x0 ;  /* 0x000000000000781c */ /* 0x001fda0003f0f008 */
[----:B------:R-:W-:Y:S05]  /*0f50*/  @!P0 BRA `(.L_x_8) ;  /* 0xfffffffc00f08947 */ /* 0x000fea000383ffff */
[----:B------:R-:W-:Y:S01]  /*0f60*/  ULDC.64 UR4, c[0x0][0x598] ;  /* 0x0001660000047ab9 */ /* 0x000fe20000000a00 */
[----:B------:R-:W-:Y:S01]  /*0f70*/  ULDC.64 UR40, c[0x0][0x208] ;  /* 0x0000820000287ab9 */ /* 0x000fe20000000a00 */
[----:B------:R-:W-:-:S04]  /*0f80*/  ISETP.NE.U32.AND P0, PT, RZ, UR4, PT ;  /* 0x00000004ff007c0c */ /* 0x000fc8000bf05070 */
[----:B------:R-:W-:-:S13]  /*0f90*/  ISETP.NE.AND.EX P0, PT, RZ, UR5, PT, P0 ;  /* 0x00000005ff007c0c */ /* 0x000fda000bf05300 */
[----:B------:R-:W-:Y:S05]  /*0fa0*/  @!P0 BRA `(.L_x_11) ;  /* 0x00000000001c8947 */ /* 0x000fea0003800000 */
[----:B------:R-:W0:Y:S02]  /*0fb0*/  LDC.64 R4, c[0x0][0x598] ;  /* 0x00016600ff047b82 */ /* 0x000e240000000a00 */
[----:B0-----:R-:W2:Y:S02]  /*0fc0*/  LDG.E.64 R4, desc[UR40][R4.64] ;  /* 0x0000002804047981 */ /* 0x001ea4000c1e1b00 */
[----:B--2---:R-:W-:-:S04]  /*0fd0*/  ISETP.NE.U32.AND P0, PT, R4, RZ, PT ;  /* 0x000000ff0400720c */ /* 0x004fc80003f05070 */
[----:B------:R-:W-:-:S13]  /*0fe0*/  ISETP.NE.AND.EX P0, PT, R5, RZ, PT, P0 ;  /* 0x000000ff0500720c */ /* 0x000fda0003f05300 */
[----:B------:R-:W-:Y:S05]  /*0ff0*/  @!P0 BRA `(.L_x_11) ;  /* 0x0000000000088947 */ /* 0x000fea0003800000 */
[----:B------:R0:W5:Y:S01]  /*1000*/  LD.E R90, desc[UR40][R4.64] ;  /* 0x00000028045a7980 */ /* 0x000162000c101900 */
[----:B------:R-:W-:Y:S05]  /*1010*/  BRA `(.L_x_12) ;  /* 0x0000000000247947 */ /* 0x000fea0003800000 */
.L_x_11:
[----:B------:R-:W-:Y:S02]  /*1020*/  ULDC.64 UR4, c[0x0][0x588] ;  /* 0x0001620000047ab9 */ /* 0x000fe40000000a00 */
[----:B------:R-:W-:-:S04]  /*1030*/  ISETP.NE.U32.AND P0, PT, RZ, UR4, PT ;  /* 0x00000004ff007c0c */ /* 0x000fc8000bf05070 */
[----:B------:R-:W-:-:S13]  /*1040*/  ISETP.NE.AND.EX P0, PT, RZ, UR5, PT, P0 ;  /* 0x00000005ff007c0c */ /* 0x000fda000bf05300 */
[----:B------:R-:W-:Y:S05]  /*1050*/  @!P0 BRA `(.L_x_13) ;  /* 0x00000000000c8947 */ /* 0x000fea0003800000 */
[----:B------:R-:W0:Y:S02]  /*1060*/  LDC.64 R90, c[0x0][0x588] ;  /* 0x00016200ff5a7b82 */ /* 0x000e240000000a00 */
[----:B0-----:R1:W5:Y:S01]  /*1070*/  LDG.E R90, desc[UR40][R90.64] ;  /* 0x000000285a5a7981 */ /* 0x001362000c1e1900 */
[----:B------:R-:W-:Y:S05]  /*1080*/  BRA `(.L_x_12) ;  /* 0x0000000000087947 */ /* 0x000fea0003800000 */
.L_x_13:
[----:B------:R-:W-:Y:S02]  /*1090*/  ULDC UR4, c[0x0][0x580] ;  /* 0x0001600000047ab9 */ /* 0x000fe40000000800 */
[----:B------:R-:W-:-:S07]  /*10a0*/  IMAD.U32 R90, RZ, RZ, UR4 ;  /* 0x00000004ff5a7e24 */ /* 0x000fce000f8e00ff */
.L_x_12:
[----:B------:R-:W-:Y:S02]  /*10b0*/  ULDC.64 UR4, c[0x0][0x5a0] ;  /* 0x0001680000047ab9 */ /* 0x000fe40000000a00 */
[----:B------:R-:W-:-:S04]  /*10c0*/  ISETP.NE.U32.AND P0, PT, RZ, UR4, PT ;  /* 0x00000004ff007c0c */ /* 0x000fc8000bf05070 */
[----:B------:R-:W-:-:S13]  /*10d0*/  ISETP.NE.AND.EX P0, PT, RZ, UR5, PT, P0 ;  /* 0x00000005ff007c0c */ /* 0x000fda000bf05300 */
[----:B------:R-:W-:Y:S05]  /*10e0*/  @!P0 BRA `(.L_x_14) ;  /* 0x00000000001c8947 */ /* 0x000fea0003800000 */
[----:B0-----:R-:W0:Y:S02]  /*10f0*/  LDC.64 R4, c[0x0][0x5a0] ;  /* 0x00016800ff047b82 */ /* 0x001e240000000a00 */
[----:B0-----:R-:W2:Y:S02]  /*1100*/  LDG.E.64 R4, desc[UR40][R4.64] ;  /* 0x0000002804047981 */ /* 0x001ea4000c1e1b00 */
[----:B--2---:R-:W-:-:S04]  /*1110*/  ISETP.NE.U32.AND P0, PT, R4, RZ, PT ;  /* 0x000000ff0400720c */ /* 0x004fc80003f05070 */
[----:B------:R-:W-:-:S13]  /*1120*/  ISETP.NE.AND.EX P0, PT, R5, RZ, PT, P0 ;  /* 0x000000ff0500720c */ /* 0x000fda0003f05300 */
[----:B------:R-:W-:Y:S05]  /*1130*/  @!P0 BRA `(.L_x_14) ;  /* 0x0000000000088947 */ /* 0x000fea0003800000 */
[----:B-1----:R0:W5:Y:S01]  /*1140*/  LD.E R91, desc[UR40][R4.64] ;  /* 0x00000028045b7980 */ /* 0x002162000c101900 */
[----:B------:R-:W-:Y:S05]  /*1150*/  BRA `(.L_x_15) ;  /* 0x0000000000247947 */ /* 0x000fea0003800000 */
.L_x_14:
[----:B------:R-:W-:Y:S02]  /*1160*/  ULDC.64 UR4, c[0x0][0x590] ;  /* 0x0001640000047ab9 */ /* 0x000fe40000000a00 */
[----:B------:R-:W-:-:S04]  /*1170*/  ISETP.NE.U32.AND P0, PT, RZ, UR4, PT ;  /* 0x00000004ff007c0c */ /* 0x000fc8000bf05070 */
[----:B------:R-:W-:-:S13]  /*1180*/  ISETP.NE.AND.EX P0, PT, RZ, UR5, PT, P0 ;  /* 0x00000005ff007c0c */ /* 0x000fda000bf05300 */
[----:B------:R-:W-:Y:S05]  /*1190*/  @!P0 BRA `(.L_x_16) ;  /* 0x00000000000c8947 */ /* 0x000fea0003800000 */
[----:B0-----:R-:W1:Y:S02]  /*11a0*/  LDC.64 R4, c[0x0][0x590] ;  /* 0x00016400ff047b82 */ /* 0x001e640000000a00 */
[----:B-1----:R1:W5:Y:S01]  /*11b0*/  LDG.E R91, desc[UR40][R4.64] ;  /* 0x00000028045b7981 */ /* 0x002362000c1e1900 */
[----:B------:R-:W-:Y:S05]  /*11c0*/  BRA `(.L_x_15) ;  /* 0x0000000000087947 */ /* 0x000fea0003800000 */
.L_x_16:
[----:B------:R-:W-:Y:S02]  /*11d0*/  ULDC UR4, c[0x0][0x584] ;  /* 0x0001610000047ab9 */ /* 0x000fe40000000800 */
[----:B-1----:R-:W-:-:S07]  /*11e0*/  IMAD.U32 R91, RZ, RZ, UR4 ;  /* 0x00000004ff5b7e24 */ /* 0x002fce000f8e00ff */
.L_x_15:
[----:B------:R-:W-:-:S13]  /*11f0*/  LOP3.LUT P0, RZ, R0, 0xff, RZ, 0xc0, !PT ;  /* 0x000000ff00ff7812 */ /* 0x000fda000780c0ff */
[----:B------:R-:W-:Y:S05]  /*1200*/  @!P0 EXIT ;  /* 0x000000000000894d */ /* 0x000fea0003800000 */
[----:B------:R-:W2:Y:S01]  /*1210*/  LDC R96, c[0x0][0x658] ;  /* 0x00019600ff607b82 */ /* 0x000ea20000000800 */
[----:B------:R-:W-:Y:S01]  /*1220*/  ULDC.64 UR6, c[0x0][0x288] ;  /* 0x0000a20000067ab9 */ /* 0x000fe20000000a00 */
[----:B------:R-:W-:Y:S01]  /*1230*/  LOP3.LUT R6, R6, 0x1, RZ, 0xc0, !PT ;  /* 0x0000000106067812 */ /* 0x000fe200078ec0ff */
[----:B------:R-:W-:Y:S01]  /*1240*/  UIADD3 UR4, UR7, 0x7f, URZ ;  /* 0x0000007f07047890 */ /* 0x000fe2000fffe03f */
[----:B------:R-:W-:Y:S01]  /*1250*/  SHF.R.U32.HI R0, RZ, 0x2, R98 ;  /* 0x00000002ff007819 */ /* 0x000fe20000011662 */
[----:B01----:R-:W-:Y:S01]  /*1260*/  IMAD.MOV.U32 R5, RZ, RZ, -0x1 ;  /* 0xffffffffff057424 */ /* 0x003fe200078e00ff */
[----:B------:R-:W-:Y:S01]  /*1270*/  SHF.R.U32.HI R11, RZ, 0x1, R11 ;  /* 0x00000001ff0b7819 */ /* 0x000fe2000001160b */
[----:B------:R-:W-:Y:S01]  /*1280*/  USHF.R.S32.HI UR5, URZ, 0x1f, UR4 ;  /* 0x0000001f3f057899 */ /* 0x000fe20008011404 */
[----:B------:R-:W0:Y:S01]  /*1290*/  LDC.64 R92, c[0x0][0x5c8] ;  /* 0x00017200ff5c7b82 */ /* 0x000e220000000a00 */
[----:B------:R-:W-:Y:S01]  /*12a0*/  IMAD.SHL.U32 R3, R6, 0x40, RZ ;  /* 0x0000004006037824 */ /* 0x000fe200078e00ff */
[----:B------:R-:W-:Y:S01]  /*12b0*/  LOP3.LUT R0, R0, 0x7, RZ, 0xc0, !PT ;  /* 0x0000000700007812 */ /* 0x000fe200078ec0ff */
[----:B------:R-:W-:Y:S01]  /*12c0*/  ULEA.HI UR5, UR5, UR4, URZ, 0x7 ;  /* 0x0000000405057291 */ /* 0x000fe2000f8f383f */
[----:B------:R-:W-:Y:S01]  /*12d0*/  LOP3.LUT R11, R11, 0x30, RZ, 0xc0, !PT ;  /* 0x000000300b0b7812 */ /* 0x000fe200078ec0ff */
[----:B------:R-:W-:Y:S01]  /*12e0*/  IMAD.MOV.U32 R7, RZ, RZ, 0x1 ;  /* 0x00000001ff077424 */ /* 0x000fe200078e00ff */
[--C-:B------:R-:W-:Y:S01]  /*12f0*/  LOP3.LUT R88, R3, 0x40, R0.reuse, 0xe2, !PT ;  /* 0x0000004003587812 */ /* 0x100fe200078ee200 */
[----:B------:R-:W-:Y:S01]  /*1300*/  USHF.R.S32.HI UR43, URZ, 0x7, UR5 ;  /* 0x000000073f2b7899 */ /* 0x000fe20008011405 */
[----:B------:R-:W1:Y:S01]  /*1310*/  LDC R100, c[0x0][0x600] ;  /* 0x00018000ff647b82 */ /* 0x000e620000000800 */
[-C--:B------:R-:W-:Y:S01]  /*1320*/  IADD3 R3, RZ, -R11.reuse, -R0 ;  /* 0x8000000bff037210 */ /* 0x080fe20007ffe800 */
[----:B------:R-:W-:Y:S01]  /*1330*/  IMAD.U32 R4, RZ, RZ, UR6 ;  /* 0x00000006ff047e24 */ /* 0x000fe2000f8e00ff */
[C---:B------:R-:W-:Y:S01]  /*1340*/  LOP3.LUT R97, R98.reuse, 0x3, RZ, 0xc0, !PT ;  /* 0x0000000362617812 */ /* 0x040fe200078ec0ff */
[----:B------:R-:W-:Y:S01]  /*1350*/  UISETP.LT.AND UP0, UPT, UR43, 0x1, UPT ;  /* 0x000000012b00788c */ /* 0x000fe2000bf01270 */
[----:B------:R-:W-:Y:S01]  /*1360*/  LOP3.LUT R99, R98, 0x80, RZ, 0xc0, !PT ;  /* 0x0000008062637812 */ /* 0x000fe200078ec0ff */
[----:B------:R-:W-:Y:S01]  /*1370*/  IMAD R3, R6, -0x40, R3 ;  /* 0xffffffc006037824 */ /* 0x000fe200078e0203 */
[----:B------:R-:W-:Y:S01]  /*1380*/  ULDC UR4, c[0x0][0x284] ;  /* 0x0000a10000047ab9 */ /* 0x000fe20000000800 */
[-C--:B--2---:R-:W-:Y:S01]  /*1390*/  SHF.L.U32 R5, R5, R96.reuse, RZ ;  /* 0x0000006005057219 */ /* 0x084fe200000006ff */
[----:B------:R-:W-:Y:S01]  /*13a0*/  USEL UR44, UR43, 0x1, UP0 ;  /* 0x000000012b2c7887 */ /* 0x000fe20008000000 */
[----:B------:R-:W-:Y:S01]  /*13b0*/  IMAD R97, R97, -0x2, R4 ;  /* 0xfffffffe61617824 */ /* 0x000fe200078e0204 */
[----:B------:R-:W-:Y:S01]  /*13c0*/  LOP3.LUT R88, R88, R11, RZ, 0xfc, !PT ;  /* 0x0000000b58587212 */ /* 0x000fe200078efcff */
[----:B------:R-:W-:Y:S01]  /*13d0*/  IMAD.SHL.U32 R98, R98, 0x2, RZ ;  /* 0x0000000262627824 */ /* 0x000fe200078e00ff */
[----:B------:R-:W-:Y:S01]  /*13e0*/  SHF.L.U32 R96, R7, R96, RZ ;  /* 0x0000006007607219 */ /* 0x000fe200000006ff */
[----:B------:R-:W-:Y:S01]  /*13f0*/  VIADD R102, R3, UR4 ;  /* 0x0000000403667c36 */ /* 0x000fe20008000000 */
[----:B------:R-:W-:Y:S01]  /*1400*/  LOP3.LUT R118, R18, 0x1, RZ, 0xfc, !PT ;  /* 0x0000000112767812 */ /* 0x000fe200078efcff */
[----:B------:R-:W-:Y:S01]  /*1410*/  IMAD.MOV.U32 R89, RZ, RZ, RZ ;  /* 0x000000ffff597224 */ /* 0x000fe200078e00ff */
[C-C-:B0-----:R-:W-:Y:S01]  /*1420*/  SHF.L.U64.HI R94, R92.reuse, 0x7, R93.reuse ;  /* 0x000000075c5e7819 */ /* 0x141fe2000001025d */
[----:B------:R-:W-:Y:S01]  /*1430*/  UIADD3 UR44, UR43, -UR44, URZ ;  /* 0x8000002c2b2c7290 */ /* 0x000fe2000fffe03f */
[C---:B------:R-:W-:Y:S01]  /*1440*/  SHF.L.U64.HI R95, R92.reuse, 0x3, R93 ;  /* 0x000000035c5f7819 */ /* 0x040fe2000001025d */
[C---:B------:R-:W-:Y:S01]  /*1450*/  IMAD.SHL.U32 R93, R92.reuse, 0x80, RZ ;  /* 0x000000805c5d7824 */ /* 0x040fe200078e00ff */
[----:B------:R-:W-:Y:S01]  /*1460*/  SHF.R.U32.HI R99, RZ, 0x7, R99 ;  /* 0x00000007ff637819 */ /* 0x000fe20000011663 */
[----:B------:R-:W-:Y:S01]  /*1470*/  IMAD.SHL.U32 R92, R92, 0x8, RZ ;  /* 0x000000085c5c7824 */ /* 0x000fe200078e00ff */
[----:B------:R-:W-:Y:S01]  /*1480*/  LOP3.LUT R101, RZ, R5, RZ, 0x33, !PT ;  /* 0x00000005ff657212 */ /* 0x000fe200078e33ff */
[----:B-1----:R-:W-:Y:S01]  /*1490*/  VIADD R100, R100, 0xffffffff ;  /* 0xffffffff64647836 */ /* 0x002fe20000000000 */
[----:B------:R-:W-:Y:S01]  /*14a0*/  UMOV UR36, URZ ;  /* 0x0000003f00247c82 */ /* 0x000fe20008000000 */
[----:B------:R-:W-:-:S05]  /*14b0*/  UMOV UR42, URZ ;  /* 0x0000003f002a7c82 */ /* 0x000fca0008000000 */
.L_x_160:
[----:B0-----:R-:W0:Y:S01]  /*14c0*/  SHFL.IDX PT, R0, R99, RZ, 0x1f ;  /* 0x00001fff63007589 */ /* 0x001e2200000e0000 */
[----:B-1----:R-:W1:Y:S01]  /*14d0*/  S2UR UR7, SR_CgaCtaId ;  /* 0x00000000000779c3 */ /* 0x002e620000008800 */
[----:B------:R-:W-:Y:S01]  /*14e0*/  UMOV UR6, 0x400 ;  /* 0x0000040000067882 */ /* 0x000fe20000000000 */
[----:B0-----:R-:W-:Y:S01]  /*14f0*/  R2UR UR4, R0 ;  /* 0x00000000000472ca */ /* 0x001fe200000e0000 */
[----:B-1----:R-:W-:-:S12]  /*1500*/  ULEA UR6, UR7, UR6, 0x18 ;  /* 0x0000000607067291 */ /* 0x002fd8000f8ec03f */
[----:B------:R-:W-:-:S04]  /*1510*/  ULEA.HI UR5, UR4, UR4, URZ, 0x1 ;  /* 0x0000000404057291 */ /* 0x000fc8000f8f083f */
[----:B------:R-:W-:-:S04]  /*1520*/  ULOP3.LUT UR5, UR5, 0x7fffe, URZ, 0xc0, !UPT ;  /* 0x0007fffe05057892 */ /* 0x000fc8000f8ec03f */
[----:B------:R-:W-:-:S03]  /*1530*/  UIADD3 UR5, UR4, -UR5, URZ ;  /* 0x8000000504057290 */ /* 0x000fc6000fffe03f */
[----:B------:R-:W-:Y:S01]  /*1540*/  ULDC UR4, c[0x0][0x28c] ;  /* 0x0000a30000047ab9 */ /* 0x000fe20000000800 */
[----:B------:R-:W-:Y:S01]  /*1550*/  ULEA UR5, UR5, UR6, 0xd ;  /* 0x0000000605057291 */ /* 0x000fe2000f8e683f */
[----:B------:R-:W-:-:S03]  /*1560*/  ISETP.LT.AND P0, PT, RZ, UR4, PT ;  /* 0x00000004ff007c0c */ /* 0x000fc6000bf01270 */
[----:B------:R-:W-:-:S04]  /*1570*/  UIADD3 UR5, UR5, 0x100, URZ ;  /* 0x0000010005057890 */ /* 0x000fc8000fffe03f */
[----:B------:R-:W-:-:S04]  /*1580*/  USHF.R.U32.HI UR5, URZ, 0x4, UR5 ;  /* 0x000000043f057899 */ /* 0x000fc80008011605 */
[----:B------:R-:W-:-:S04]  /*1590*/  ULOP3.LUT UR5, UR5, 0x3fff, URZ, 0xc0, !UPT ;  /* 0x00003fff05057892 */ /* 0x000fc8000f8ec03f */
[----:B------:R-:W-:Y:S01]  /*15a0*/  ULOP3.LUT UR45, UR5, 0x10000, URZ, 0xfc, !UPT ;  /* 0x00010000052d7892 */ /* 0x000fe2000f8efc3f */
[----:B--234-:R-:W-:Y:S11]  /*15b0*/  @P0 BRA `(.L_x_17) ;  /* 0x0000000000400947 */ /* 0x01cff60003800000 */
[----:B------:R-:W-:Y:S01]  /*15c0*/  MOV R0, 0x0 ;  /* 0x0000000000007802 */ /* 0x000fe20000000f00 */
[----:B------:R-:W-:Y:S01]  /*15d0*/  ULDC.64 UR4, c[0x4][0x68] ;  /* 0x01001a0000047ab9 */ /* 0x000fe20000000a00 */
[----:B------:R-:W-:Y:S01]  /*15e0*/  ULDC.64 UR6, c[0x4][0x8] ;  /* 0x0100020000067ab9 */ /* 0x000fe20000000a00 */
[----:B------:R-:W-:Y:S01]  /*15f0*/  IMAD.U32 R4, RZ, RZ, UR4 ;  /* 0x00000004ff047e24 */ /* 0x000fe2000f8e00ff */
[----:B------:R0:W1:Y:S01]  /*1600*/  LDC.64 R14, c[0x4][R0] ;  /* 0x01000000000e7b82 */ /* 0x0000620000000a00 */
[----:B------:R-:W-:Y:S01]  /*1610*/  IMAD.U32 R5, RZ, RZ, UR5 ;  /* 0x00000005ff057e24 */ /* 0x000fe2000f8e00ff */
[----:B------:R-:W-:Y:S01]  /*1620*/  ULDC.64 UR4, c[0x4][0x70] ;  /* 0x01001c0000047ab9 */ /* 0x000fe20000000a00 */
[----:B------:R-:W-:Y:S02]  /*1630*/  IMAD.U32 R10, RZ, RZ, UR6 ;  /* 0x00000006ff0a7e24 */ /* 0x000fe4000f8e00ff */
[----:B------:R-:W-:Y:S02]  /*1640*/  IMAD.U32 R6, RZ, RZ, UR4 ;  /* 0x00000004ff067e24 */ /* 0x000fe4000f8e00ff */
[----:B------:R-:W-:-:S02]  /*1650*/  IMAD.U32 R7, RZ, RZ, UR5 ;  /* 0x00000005ff077e24 */ /* 0x000fc4000f8e00ff */
[----:B------:R-:W-:Y:S02]  /*1660*/  IMAD.U32 R11, RZ, RZ, UR7 ;  /* 0x00000007ff0b7e24 */ /* 0x000fe4000f8e00ff */
[----:B------:R-:W-:Y:S02]  /*1670*/  IMAD.MOV.U32 R8, RZ, RZ, 0x1e1 ;  /* 0x000001e1ff087424 */ /* 0x000fe400078e00ff */
[----:B------:R-:W-:Y:S02]  /*1680*/  IMAD.MOV.U32 R12, RZ, RZ, 0x1 ;  /* 0x00000001ff0c7424 */ /* 0x000fe400078e00ff */
[----:B0-----:R-:W-:-:S07]  /*1690*/  IMAD.MOV.U32 R13, RZ, RZ, RZ ;  /* 0x000000ffff0d7224 */ /* 0x001fce00078e00ff */
[----:B------:R-:W-:-:S07]  /*16a0*/  LEPC R20, `(.L_x_17) ;  /* 0x000000001014794e */ /* 0x000fce0000000000 */
[----:B-1---5:R-:W-:Y:S05]  /*16b0*/  CALL.ABS.NOINC R14 ;  /* 0x000000000e007343 */ /* 0x022fea0003c00000 */
.L_x_17:
[----:B------:R-:W-:-:S13]  /*16c0*/  ISETP.NE.AND P0, PT, R118, 0x3, PT ;  /* 0x000000037600780c */ /* 0x000fda0003f05270 */
[----:B------:R-:W-:Y:S05]  /*16d0*/  @!P0 BRA `(.L_x_18) ;  /* 0x0000000000048947 */ /* 0x000fea0003800000 */
[----:B------:R-:W-:Y:S01]  /*16e0*/  BPT.TRAP 0x1 ;  /* 0x000000040000795c */ /* 0x000fe20000300000 */
.L_x_18:
[----:B------:R-:W0:Y:S01]  /*16f0*/  S2UR UR5, SR_CgaCtaId ;  /* 0x00000000000579c3 */ /* 0x000e220000008800 */
[----:B------:R-:W-:Y:S01]  /*1700*/  UMOV UR4, 0x400 ;  /* 0x0000040000047882 */ /* 0x000fe20000000000 */
[----:B------:R-:W-:Y:S02]  /*1710*/  IMAD.U32 R0, RZ, RZ, UR36 ;  /* 0x00000024ff007e24 */ /* 0x000fe4000f8e00ff */
[----:B------:R-:W-:-:S03]  /*1720*/  IMAD.U32 R3, RZ, RZ, UR42 ;  /* 0x0000002aff037e24 */ /* 0x000fc6000f8e00ff */
[----:B------:R-:W-:Y:S01]  /*1730*/  SHF.L.U32 R0, R0, 0x1f, RZ ;  /* 0x0000001f00007819 */ /* 0x000fe200000006ff */
[----:B0-----:R-:W-:-:S06]  /*1740*/  ULEA UR4, UR5, UR4, 0x18 ;  /* 0x0000000405047291 */ /* 0x001fcc000f8ec03f */
[----:B------:R-:W-:-:S04]  /*1750*/  IMAD.U32 R6, RZ, RZ, UR4 ;  /* 0x00000004ff067e24 */ /* 0x000fc8000f8e00ff */
[----:B------:R-:W-:-:S04]  /*1760*/  IMAD R3, R3, 0x8, R6 ;  /* 0x0000000803037824 */ /* 0x000fc800078e0206 */
[----:B------:R0:W1:Y:S01]  /*1770*/  SYNCS.PHASECHK.TRANS64.TRYWAIT P1, [R3+URZ], R0 ;  /* 0x00000000030075a7 */ /* 0x000062000802017f */
[----:B------:R-:W-:Y:S05]  /*1780*/  @!P0 BRA `(.L_x_19) ;  /* 0x0000000000048947 */ /* 0x000fea0003800000 */
[----:B------:R-:W-:Y:S01]  /*1790*/  BPT.TRAP 0x1 ;  /* 0x000000040000795c */ /* 0x000fe20000300000 */
.L_x_19:
[----:B------:R-:W-:-:S05]  /*17a0*/  IMAD.U32 R4, RZ, RZ, UR44 ;  /* 0x0000002cff047e24 */ /* 0x000fca000f8e00ff */
[----:B------:R-:W-:Y:S01]  /*17b0*/  ISETP.GE.AND P2, PT, R4, 0x1, PT ;  /* 0x000000010400780c */ /* 0x000fe20003f46270 */
[----:B-1----:R-:W-:-:S12]  /*17c0*/  @P1 BRA `(.L_x_20) ;  /* 0x0000000000081947 */ /* 0x002fd80003800000 */
[----:B------:R-:W1:Y:S02]  /*17d0*/  SYNCS.PHASECHK.TRANS64.TRYWAIT P1, [R3+URZ], R0 ;  /* 0x00000000030075a7 */ /* 0x000e64000802017f */
[----:B-1----:R-:W-:Y:S05]  /*17e0*/  @!P1 BRA `(.L_x_21) ;  /* 0x0000008400e49947 */ /* 0x002fea0003800000 */
.L_x_20:
[----:B------:R-:W-:Y:S05]  /*17f0*/  WARPSYNC.ALL ;  /* 0x0000000000007948 */ /* 0x000fea0003800000 */
[----:B------:R-:W-:Y:S01]  /*1800*/  R2UR UR4, R6 ;  /* 0x00000000060472ca */ /* 0x000fe200000e0000 */
[----:B------:R-:W-:Y:S01]  /*1810*/  ULEA UR8, UR42, UR45, 0xd ;  /* 0x0000002d2a087291 */ /* 0x000fe2000f8e683f */
[----:B------:R-:W-:Y:S01]  /*1820*/  WARPGROUP.ARRIVE ;  /* 0x00000000000079c5 */ /* 0x000fe20000000000 */
[----:B------:R-:W-:Y:S01]  /*1830*/  UMOV UR9, 0x40000040 ;  /* 0x4000004000097882 */ /* 0x000fe20000000000 */
[----:B------:R-:W-:Y:S01]  /*1840*/  UMOV UR11, 0x40000040 ;  /* 0x40000040000b7882 */ /* 0x000fe20000000000 */
[----:B------:R-:W-:Y:S01]  /*1850*/  UIADD3 UR12, UR8, 0x400, URZ ;  /* 0x00000400080c7890 */ /* 0x000fe2000fffe03f */
[----:B------:R-:W-:Y:S01]  /*1860*/  UMOV UR15, UR11 ;  /* 0x0000000b000f7c82 */ /* 0x000fe20008000000 */
[----:B------:R-:W-:Y:S01]  /*1870*/  UMOV UR13, 0x40000040 ;  /* 0x40000040000d7882 */ /* 0x000fe20000000000 */
[----:B------:R-:W-:-:S05]  /*1880*/  UIADD3 UR5, UR8, 0x402, URZ ;  /* 0x0000040208057890 */ /* 0x000fca000fffe03f */
[----:B------:R-:W-:-:S04]  /*1890*/  UIADD3 UR4, UR4, 0x80100, URZ ;  /* 0x0008010004047890 */ /* 0x000fc8000fffe03f */
[----:B------:R-:W-:-:S04]  /*18a0*/  USHF.R.U32.HI UR4, URZ, 0x4, UR4 ;  /* 0x000000043f047899 */ /* 0x000fc80008011604 */
[----:B------:R-:W-:-:S04]  /*18b0*/  ULOP3.LUT UR4, UR4, 0x3fff, URZ, 0xc0, !UPT ;  /* 0x00003fff04047892 */ /* 0x000fc8000f8ec03f */
[----:B------:R-:W-:-:S04]  /*18c0*/  ULOP3.LUT UR4, UR4, 0x10000, URZ, 0xfc, !UPT ;  /* 0x0001000004047892 */ /* 0x000fc8000f8efc3f */
[----:B------:R-:W-:-:S07]  /*18d0*/  ULEA UR6, UR42, UR4, 0xb ;  /* 0x000000042a067291 */ /* 0x000fce000f8e583f */
[----:B------:R-:W-:Y:S02]  /*18e0*/  UMOV UR10, UR6 ;  /* 0x00000006000a7c82 */ /* 0x000fe40008000000 */
[----:B------:R-:W-:Y:S01]  /*18f0*/  HGMMA.64x64x8.F32.TF32 R56, gdesc[UR8], RZ, !UPT, gsb0 ;  /* 0x04e00000083879f0 */ /* 0x000fe2000c0028ff */
[----:B------:R-:W-:Y:S01]  /*1900*/  UMOV UR14, UR10 ;  /* 0x0000000a000e7c82 */ /* 0x000fe20008000000 */
[----:B------:R-:W-:Y:S01]  /*1910*/  UIADD3 UR10, UR6, 0x606, URZ ;  /* 0x00000606060a7890 */ /* 0x000fe2000fffe03f */
[----:B------:R-:W-:Y:S01]  /*1920*/  UMOV UR9, 0x40000040 ;  /* 0x4000004000097882 */ /* 0x000fe20000000000 */
[----:B------:R-:W-:Y:S01]  /*1930*/  UMOV UR11, 0x40000040 ;  /* 0x40000040000b7882 */ /* 0x000fe20000000000 */
[----:B------:R-:W-:Y:S02]  /*1940*/  WARPGROUP.DEPBAR.LE gsb0, 0x0 ;  /* 0x00008000000079c5 */ /* 0x000fe40000010000 */
[----:B------:R-:W-:-:S06]  /*1950*/  WARPGROUP.ARRIVE ;  /* 0x00000000000079c5 */ /* 0x000fcc0000000000 */
[----:B------:R-:W-:Y:S01]  /*1960*/  HGMMA.64x64x8.F32.TF32 R24, gdesc[UR12], RZ, !UPT, gsb0 ;  /* 0x04e000000c1879f0 */ /* 0x000fe2000c0028ff */
[----:B------:R-:W-:Y:S02]  /*1970*/  UIADD3 UR12, UR8, 0x2, URZ ;  /* 0x00000002080c7890 */ /* 0x000fe4000fffe03f */
[----:B------:R-:W-:Y:S01]  /*1980*/  UIADD3 UR14, UR6, 0x2, URZ ;  /* 0x00000002060e7890 */ /* 0x000fe2000fffe03f */
[----:B------:R-:W-:Y:S01]  /*1990*/  UMOV UR13, 0x40000040 ;  /* 0x40000040000d7882 */ /* 0x000fe20000000000 */
[----:B------:R-:W-:Y:S01]  /*19a0*/  UMOV UR15, 0x40000040 ;  /* 0x40000040000f7882 */ /* 0x000fe20000000000 */
[----:B------:R-:W-:Y:S02]  /*19b0*/  WARPGROUP.DEPBAR.LE gsb0, 0x0 ;  /* 0x00008000000079c5 */ /* 0x000fe40000010000 */
[----:B------:R-:W-:-:S06]  /*19c0*/  WARPGROUP.ARRIVE ;  /* 0x00000000000079c5 */ /* 0x000fcc0000000000 */
[----:B------:R-:W-:Y:S01]  /*19d0*/  HGMMA.64x64x8.F32.TF32 R56, gdesc[UR12], R56, gsb0 ;  /* 0x04e000000c3879f0 */ /* 0x000fe20008002838 */
[----:B------:R-:W-:Y:S01]  /*19e0*/  UMOV UR12, UR5 ;  /* 0x00000005000c7c82 */ /* 0x000fe20008000000 */
[----:B------:R-:W-:Y:S01]  /*19f0*/  UMOV UR13, 0x40000040 ;  /* 0x40000040000d7882 */ /* 0x000fe20000000000 */
[----:B------:R-:W-:Y:S01]  /*1a00*/  UIADD3 UR5, UR8, 0x404, URZ ;  /* 0x0000040408057890 */ /* 0x000fe2000fffe03f */
[----:B------:R-:W-:Y:S02]  /*1a10*/  WARPGROUP.DEPBAR.LE gsb0, 0x0 ;  /* 0x00008000000079c5 */ /* 0x000fe40000010000 */
[----:B------:R-:W-:-:S06]  /*1a20*/  WARPGROUP.ARRIVE ;  /* 0x00000000000079c5 */ /* 0x000fcc0000000000 */
[----:B------:R-:W-:Y:S01]  /*1a30*/  HGMMA.64x64x8.F32.TF32 R24, gdesc[UR12], R24, gsb0 ;  /* 0x04e000000c1879f0 */ /* 0x000fe20008002818 */
        /* <DEDUP_REMOVED lines=160> */
[----:B------:R-:W-:Y:S01]  /*2440*/  UIADD3 UR6, UR8, 0x1c06, URZ ;  /* 0x00001c0608067890 */ /* 0x000fe2000fffe03f */
[----:B------:R-:W-:Y:S02]  /*2450*/  WARPGROUP.DEPBAR.LE gsb0, 0x0 ;  /* 0x00008000000079c5 */ /* 0x000fe40000010000 */
[----:B------:R-:W-:-:S06]  /*2460*/  WARPGROUP.ARRIVE ;  /* 0x00000000000079c5 */ /* 0x000fcc0000000000 */
[----:B------:R-:W-:Y:S01]  /*2470*/  HGMMA.64x64x8.F32.TF32 R56, gdesc[UR12], R56, gsb0 ;  /* 0x04e000000c3879f0 */ /* 0x000fe20008002838 */
[----:B------:R-:W-:Y:S01]  /*2480*/  UMOV UR12, UR5 ;  /* 0x00000005000c7c82 */ /* 0x000fe20008000000 */
[----:B------:R-:W-:Y:S01]  /*2490*/  UMOV UR13, 0x40000040 ;  /* 0x40000040000d7882 */ /* 0x000fe20000000000 */
[----:B------:R-:W-:-:S07]  /*24a0*/  UIADD3 UR5, UR8, 0x1806, URZ ;  /* 0x0000180608057890 */ /* 0x000fce000fffe03f */
[----:B------:R-:W-:Y:S01]  /*24b0*/  UMOV UR8, UR5 ;  /* 0x0000000500087c82 */ /* 0x000fe20008000000 */
[----:B------:R-:W-:Y:S02]  /*24c0*/  WARPGROUP.DEPBAR.LE gsb0, 0x0 ;  /* 0x00008000000079c5 */ /* 0x000fe40000010000 */
[----:B------:R-:W-:-:S06]  /*24d0*/  WARPGROUP.ARRIVE ;  /* 0x00000000000079c5 */ /* 0x000fcc0000000000 */
[----:B------:R-:W-:Y:S03]  /*24e0*/  HGMMA.64x64x8.F32.TF32 R24, gdesc[UR12], R24, gsb0 ;  /* 0x04e000000c1879f0 */ /* 0x000fe60008002818 */
[----:B------:R-:W-:Y:S02]  /*24f0*/  WARPGROUP.DEPBAR.LE gsb0, 0x0 ;  /* 0x00008000000079c5 */ /* 0x000fe40000010000 */
[----:B------:R-:W-:-:S06]  /*2500*/  WARPGROUP.ARRIVE ;  /* 0x00000000000079c5 */ /* 0x000fcc0000000000 */
[----:B------:R-:W-:Y:S01]  /*2510*/  HGMMA.64x64x8.F32.TF32 R56, gdesc[UR8], R56, gsb0 ;  /* 0x04e00000083879f0 */ /* 0x000fe20008002838 */
[----:B------:R-:W-:Y:S01]  /*2520*/  UMOV UR8, UR6 ;  /* 0x0000000600087c82 */ /* 0x000fe20008000000 */
[----:B------:R-:W-:Y:S01]  /*2530*/  UMOV UR9, 0x40000040 ;  /* 0x4000004000097882 */ /* 0x000fe20000000000 */
[----:B------:R-:W-:Y:S02]  /*2540*/  WARPGROUP.DEPBAR.LE gsb0, 0x0 ;  /* 0x00008000000079c5 */ /* 0x000fe40000010000 */
[----:B------:R-:W-:-:S06]  /*2550*/  WARPGROUP.ARRIVE ;  /* 0x00000000000079c5 */ /* 0x000fcc0000000000 */
[----:B------:R-:W-:Y:S03]  /*2560*/  HGMMA.64x64x8.F32.TF32 R24, gdesc[UR8], R24, gsb0 ;  /* 0x04e00000081879f0 */ /* 0x000fe60008002818 */
[----:B------:R-:W-:Y:S02]  /*2570*/  WARPGROUP.DEPBAR.LE gsb0, 0x0 ;  /* 0x00008000000079c5 */ /* 0x000fe40000010000 */
[----:B------:R-:W-:Y:S05]  /*2580*/  @!P2 BRA `(.L_x_22) ;  /* 0x0000000c00f8a947 */ /* 0x000fea0003800000 */
[----:B------:R-:W-:Y:S01]  /*2590*/  UIADD3 UR5, UR42, 0x1, URZ ;  /* 0x000000012a057890 */ /* 0x000fe2000fffe03f */
[----:B01----:R-:W-:Y:S02]  /*25a0*/  IMAD.U32 R0, RZ, RZ, UR44 ;  /* 0x0000002cff007e24 */ /* 0x003fe4000f8e00ff */
[----:B------:R-:W-:Y:S01]  /*25b0*/  IMAD.U32 R3, RZ, RZ, UR42 ;  /* 0x0000002aff037e24 */ /* 0x000fe2000f8e00ff */
[----:B------:R-:W-:-:S04]  /*25c0*/  UISETP.NE.AND UP0, UPT, UR5, 0x4, UPT ;  /* 0x000000040500788c */ /* 0x000fc8000bf05270 */
[----:B------:R-:W-:Y:S02]  /*25d0*/  USEL UR6, URZ, 0x1, UP0 ;  /* 0x000000013f067887 */ /* 0x000fe40008000000 */
[----:B------:R-:W-:Y:S02]  /*25e0*/  USEL UR5, UR5, URZ, UP0 ;  /* 0x0000003f05057287 */ /* 0x000fe40008000000 */
[----:B------:R-:W-:-:S06]  /*25f0*/  ULOP3.LUT UR6, UR36, UR6, URZ, 0x3c, !UPT ;  /* 0x0000000624067292 */ /* 0x000fcc000f8e3c3f */
[----:B------:R-:W-:-:S07]  /*2600*/  IMAD.U32 R7, RZ, RZ, UR6 ;  /* 0x00000006ff077e24 */ /* 0x000fce000f8e00ff */
.L_x_29:
[----:B------:R-:W-:Y:S05]  /*2610*/  @!P0 BRA `(.L_x_23) ;  /* 0x0000000000048947 */ /* 0x000fea0003800000 */
[----:B------:R-:W-:Y:S01]  /*2620*/  BPT.TRAP 0x1 ;  /* 0x000000040000795c */ /* 0x000fe20000300000 */
.L_x_23:
[----:B------:R-:W0:Y:S01]  /*2630*/  S2UR UR7, SR_CgaCtaId ;  /* 0x00000000000779c3 */ /* 0x000e220000008800 */
[----:B------:R-:W-:Y:S01]  /*2640*/  UMOV UR6, 0x400 ;  /* 0x0000040000067882 */ /* 0x000fe20000000000 */
[----:B------:R-:W-:Y:S01]  /*2650*/  IMAD.U32 R5, RZ, RZ, UR5 ;  /* 0x00000005ff057e24 */ /* 0x000fe2000f8e00ff */
[----:B------:R-:W-:Y:S01]  /*2660*/  SHF.L.U32 R4, R7, 0x1f, RZ ;  /* 0x0000001f07047819 */ /* 0x000fe200000006ff */
[----:B0-----:R-:W-:-:S06]  /*2670*/  ULEA UR6, UR7, UR6, 0x18 ;  /* 0x0000000607067291 */ /* 0x001fcc000f8ec03f */
[----:B------:R-:W-:-:S04]  /*2680*/  IMAD.U32 R6, RZ, RZ, UR6 ;  /* 0x00000006ff067e24 */ /* 0x000fc8000f8e00ff */
[----:B------:R-:W-:-:S04]  /*2690*/  IMAD R5, R5, 0x8, R6 ;  /* 0x0000000805057824 */ /* 0x000fc800078e0206 */
[----:B------:R0:W1:Y:S01]  /*26a0*/  SYNCS.PHASECHK.TRANS64.TRYWAIT P1, [R5+URZ], R4 ;  /* 0x00000004050075a7 */ /* 0x000062000802017f */
[----:B------:R-:W-:Y:S05]  /*26b0*/  @!P0 BRA `(.L_x_24) ;  /* 0x0000000000048947 */ /* 0x000fea0003800000 */
[----:B------:R-:W-:Y:S01]  /*26c0*/  BPT.TRAP 0x1 ;  /* 0x000000040000795c */ /* 0x000fe20000300000 */
.L_x_24:
[----:B-1----:R-:W-:Y:S05]  /*26d0*/  @P1 BRA `(.L_x_25) ;  /* 0x0000000000081947 */ /* 0x002fea0003800000 */
[----:B------:R-:W1:Y:S02]  /*26e0*/  SYNCS.PHASECHK.TRANS64.TRYWAIT P1, [R5+URZ], R4 ;  /* 0x00000004050075a7 */ /* 0x000e64000802017f */
[----:B-1----:R-:W-:Y:S05]  /*26f0*/  @!P1 BRA `(.L_x_26) ;  /* 0x0000007800349947 */ /* 0x002fea0003800000 */
.L_x_25:
[----:B------:R-:W-:Y:S01]  /*2700*/  ULEA UR8, UR5, UR4, 0xb ;  /* 0x0000000405087291 */ /* 0x000fe2000f8e583f */
[----:B------:R-:W-:Y:S01]  /*2710*/  WARPGROUP.ARRIVE ;  /* 0x00000000000079c5 */ /* 0x000fe20000000000 */
[----:B------:R-:W-:Y:S01]  /*2720*/  ULEA UR6, UR5, UR45, 0xd ;  /* 0x0000002d05067291 */ /* 0x000fe2000f8e683f */
[----:B------:R-:W-:Y:S01]  /*2730*/  UMOV UR15, 0x40000040 ;  /* 0x40000040000f7882 */ /* 0x000fe20000000000 */
[----:B------:R-:W-:Y:S02]  /*2740*/  UMOV UR13, 0x40000040 ;  /* 0x40000040000d7882 */ /* 0x000fe40000000000 */
[----:B------:R-:W-:Y:S01]  /*2750*/  UIADD3 UR7, UR6, 0x400, URZ ;  /* 0x0000040006077890 */ /* 0x000fe2000fffe03f */
[----:B------:R-:W-:Y:S02]  /*2760*/  UMOV UR14, UR8 ;  /* 0x00000008000e7c82 */ /* 0x000fe40008000000 */
[----:B------:R-:W-:Y:S01]  /*2770*/  UMOV UR12, UR6 ;  /* 0x00000006000c7c82 */ /* 0x000fe20008000000 */
[----:B------:R-:W-:Y:S01]  /*2780*/  UIADD3 UR10, UR8, 0x606, URZ ;  /* 0x00000606080a7890 */ /* 0x000fe2000fffe03f */
[----:B------:R-:W-:Y:S01]  /*2790*/  HGMMA.64x64x8.F32.TF32 R56, gdesc[UR12], R56, gsb0 ;  /* 0x04e000000c3879f0 */ /* 0x000fe20008002838 */
[----:B------:R-:W-:Y:S01]  /*27a0*/  UMOV UR13, 0x40000040 ;  /* 0x40000040000d7882 */ /* 0x000fe20000000000 */
[----:B------:R-:W-:Y:S01]  /*27b0*/  UMOV UR12, UR7 ;  /* 0x00000007000c7c82 */ /* 0x000fe20008000000 */
[----:B------:R-:W-:Y:S01]  /*27c0*/  UIADD3 UR7, UR6, 0x402, URZ ;  /* 0x0000040206077890 */ /* 0x000fe2000fffe03f */
[----:B------:R-:W-:Y:S01]  /*27d0*/  UMOV UR11, 0x40000040 ;  /* 0x40000040000b7882 */ /* 0x000fe20000000000 */
[----:B------:R-:W-:Y:S01]  /*27e0*/  UMOV UR9, 0x40000040 ;  /* 0x4000004000097882 */ /* 0x000fe20000000000 */
[----:B------:R-:W-:-:S02]  /*27f0*/  WARPGROUP.DEPBAR.LE gsb0, 0x0 ;  /* 0x00008000000079c5 */ /* 0x000fc40000010000 */
        /* <DEDUP_REMOVED lines=175> */
[----:B------:R-:W-:Y:S02]  /*32f0*/  UIADD3 UR8, UR6, 0x1806, URZ ;  /* 0x0000180606087890 */ /* 0x000fe4000fffe03f */
[----:B------:R-:W-:Y:S01]  /*3300*/  UIADD3 UR6, UR6, 0x1c06, URZ ;  /* 0x00001c0606067890 */ /* 0x000fe2000fffe03f */
        /* <DEDUP_REMOVED lines=18> */
[----:B------:R-:W-:Y:S01]  /*3430*/  BPT.TRAP 0x1 ;  /* 0x000000040000795c */ /* 0x000fe20000300000 */
.L_x_27:
[----:B------:R-:W-:-:S13]  /*3440*/  ISETP.NE.AND P1, PT, R22, RZ, PT ;  /* 0x000000ff1600720c */ /* 0x000fda0003f25270 */
[----:B01----:R-:W-:-:S04]  /*3450*/  @P1 IMAD R4, R3, 0x8, R6 ;  /* 0x0000000803041824 */ /* 0x003fc800078e0206 */
[----:B------:R-:W-:-:S05]  /*3460*/  @P1 VIADD R4, R4, 0x20 ;  /* 0x0000002004041836 */ /* 0x000fca0000000000 */
[----:B------:R-:W-:-:S04]  /*3470*/  @P1 PRMT R4, R19, 0x654, R4 ;  /* 0x0000065413041816 */ /* 0x000fc80000000004 */
[----:B------:R0:W-:Y:S01]  /*3480*/  @P1 SYNCS.ARRIVE.TRANS64.RED.A1T0 RZ, [R4+URZ], RZ ;  /* 0x000000ff04ff19a7 */ /* 0x0001e2000810043f */
[----:B------:R-:W-:-:S13]  /*3490*/  ISETP.GT.U32.AND P1, PT, R18, 0x1, PT ;  /* 0x000000011200780c */ /* 0x000fda0003f24070 */
[----:B0-----:R-:W-:Y:S05]  /*34a0*/  @P1 BRA `(.L_x_28) ;  /* 0x0000000000041947 */ /* 0x001fea0003800000 */
[----:B------:R-:W-:Y:S01]  /*34b0*/  BPT.TRAP 0x1 ;  /* 0x000000040000795c */ /* 0x000fe20000300000 */
.L_x_28:
[----:B------:R-:W-:Y:S01]  /*34c0*/  UIADD3 UR5, UR5, 0x1, URZ ;  /* 0x0000000105057890 */ /* 0x000fe2000fffe03f */
[C---:B------:R-:W-:Y:S01]  /*34d0*/  ISETP.GT.AND P2, PT, R0.reuse, 0x1, PT ;  /* 0x000000010000780c */ /* 0x040fe20003f44270 */
[----:B------:R-:W-:Y:S02]  /*34e0*/  VIADD R3, R3, 0x1 ;  /* 0x0000000103037836 */ /* 0x000fe40000000000 */
[----:B------:R-:W-:Y:S01]  /*34f0*/  UISETP.NE.AND UP0, UPT, UR5, 0x4, UPT ;  /* 0x000000040500788c */ /* 0x000fe2000bf05270 */
[----:B------:R-:W-:Y:S02]  /*3500*/  VIADD R0, R0, 0xffffffff ;  /* 0xffffffff00007836 */ /* 0x000fe40000000000 */
[C---:B------:R-:W-:Y:S01]  /*3510*/  ISETP.NE.AND P1, PT, R3.reuse, 0x4, PT ;  /* 0x000000040300780c */ /* 0x040fe20003f25270 */
[----:B------:R-:W-:Y:S02]  /*3520*/  USEL UR6, URZ, 0x1, UP0 ;  /* 0x000000013f067887 */ /* 0x000fe40008000000 */
[----:B------:R-:W-:Y:S01]  /*3530*/  USEL UR5, UR5, URZ, UP0 ;  /* 0x0000003f05057287 */ /* 0x000fe20008000000 */
[----:B------:R-:W-:-:S03]  /*3540*/  SEL R3, R3, RZ, P1 ;  /* 0x000000ff03037207 */ /* 0x000fc60000800000 */
[----:B------:R-:W-:Y:S01]  /*3550*/  LOP3.LUT R7, R7, UR6, RZ, 0x3c, !PT ;  /* 0x0000000607077c12 */ /* 0x000fe2000f8e3cff */
[----:B------:R-:W-:Y:S07]  /*3560*/  @P2 BRA `(.L_x_29) ;  /* 0xfffffff000282947 */ /* 0x000fee000383ffff */
.L_x_22:
[----:B01----:R-:W0:Y:S02]  /*3570*/  LDC R0, c[0x0][0x28c] ;  /* 0x0000a300ff007b82 */ /* 0x003e240000000800 */
[----:B0-----:R-:W-:-:S13]  /*3580*/  ISETP.GE.AND P1, PT, R0, 0x1, PT ;  /* 0x000000010000780c */ /* 0x001fda0003f26270 */
[----:B------:R-:W-:Y:S05]  /*3590*/  @!P1 BRA `(.L_x_30) ;  /* 0x0000000000389947 */ /* 0x000fea0003800000 */
[----:B------:R-:W-:Y:S05]  /*35a0*/  @!P0 BRA `(.L_x_31) ;  /* 0x0000000000048947 */ /* 0x000fea0003800000 */
[----:B------:R-:W-:Y:S01]  /*35b0*/  BPT.TRAP 0x1 ;  /* 0x000000040000795c */ /* 0x000fe20000300000 */
.L_x_31:
[----:B------:R-:W-:-:S13]  /*35c0*/  ISETP.NE.AND P0, PT, R22, RZ, PT ;  /* 0x000000ff1600720c */ /* 0x000fda0003f05270 */
[----:B------:R-:W-:-:S05]  /*35d0*/  VOTEU.ANY UP0, P0 ;  /* 0x00000000003f7886 */ /* 0x000fca0000000100 */
[----:B------:R-:W-:-:S06]  /*35e0*/  @UP0 UIADD3 UR4, UR44, UR42, URZ ;  /* 0x0000002a2c040290 */ /* 0x000fcc000fffe03f */
[----:B------:R-:W-:-:S04]  /*35f0*/  IMAD.U32 R0, RZ, RZ, UR4 ;  /* 0x00000004ff007e24 */ /* 0x000fc8000f8e00ff */
[----:B------:R-:W-:-:S05]  /*3600*/  @P0 IMAD.SHL.U32 R0, R0, 0x8, RZ ;  /* 0x0000000800000824 */ /* 0x000fca00078e00ff */
[----:B------:R-:W-:-:S04]  /*3610*/  @P0 LOP3.LUT R0, R0, 0x18, RZ, 0xc0, !PT ;  /* 0x0000001800000812 */ /* 0x000fc800078ec0ff */
[----:B------:R-:W-:-:S04]  /*3620*/  @P0 IADD3 R0, R6, 0x20, R0 ;  /* 0x0000002006000810 */ /* 0x000fc80007ffe000 */
[----:B------:R-:W-:-:S04]  /*3630*/  @P0 PRMT R0, R19, 0x654, R0 ;  /* 0x0000065413000816 */ /* 0x000fc80000000000 */
[----:B------:R0:W-:Y:S01]  /*3640*/  @P0 SYNCS.ARRIVE.TRANS64.RED.A1T0 RZ, [R0+URZ], RZ ;  /* 0x000000ff00ff09a7 */ /* 0x0001e2000810043f */
[----:B------:R-:W-:-:S13]  /*3650*/  ISETP.GT.U32.AND P0, PT, R18, 0x1, PT ;  /* 0x000000011200780c */ /* 0x000fda0003f04070 */
[----:B0-----:R-:W-:Y:S05]  /*3660*/  @P0 BRA `(.L_x_30) ;  /* 0x0000000000040947 */ /* 0x001fea0003800000 */
[----:B------:R-:W-:Y:S01]  /*3670*/  BPT.TRAP 0x1 ;  /* 0x000000040000795c */ /* 0x000fe20000300000 */
.L_x_30:
[----:B------:R-:W-:Y:S01]  /*3680*/  IMAD.SHL.U32 R103, R103, 0x40, RZ ;  /* 0x0000004067677824 */ /* 0x000fe200078e00ff */
[----:B------:R-:W-:Y:S01]  /*3690*/  ULDC UR6, c[0x0][0x288] ;  /* 0x0000a20000067ab9 */ /* 0x000fe20000000800 */
[----:B------:R-:W-:Y:S01]  /*36a0*/  SHF.R.S32.HI R21, RZ, 0x1f, R23 ;  /* 0x0000001fff157819 */ /* 0x000fe20000011417 */
[----:B------:R-:W-:Y:S01]  /*36b0*/  IMAD.SHL.U32 R3, R113, 0x100, RZ ;  /* 0x0000010071037824 */ /* 0x000fe200078e00ff */
[----:B------:R-:W-:Y:S01]  /*36c0*/  ULDC.64 UR4, c[0x0][0x5d0] ;  /* 0x0001740000047ab9 */ /* 0x000fe20000000a00 */
[----:B------:R-:W-:Y:S01]  /*36d0*/  LOP3.LUT R10, R103, 0x6, R98, 0xf8, !PT ;  /* 0x00000006670a7812 */ /* 0x000fe200078ef862 */
[----:B------:R-:W-:Y:S01]  /*36e0*/  IMAD.WIDE R112, R113, 0x100, R88 ;  /* 0x0000010071707825 */ /* 0x000fe200078e0258 */
[----:B------:R-:W-:Y:S01]  /*36f0*/  ISETP.GE.AND P0, PT, R103, UR6, PT ;  /* 0x0000000667007c0c */ /* 0x000fe2000bf06270 */
[----:B------:R-:W-:Y:S01]  /*3700*/  ULDC UR6, c[0x0][0x284] ;  /* 0x0000a10000067ab9 */ /* 0x000fe20000000800 */
[----:B------:R-:W-:Y:S01]  /*3710*/  SHF.R.S32.HI R11, RZ, 0x1f, R10 ;  /* 0x0000001fff0b7819 */ /* 0x000fe2000001140a */
[----:B------:R-:W-:Y:S01]  /*3720*/  IMAD R0, R21, UR4, RZ ;  /* 0x0000000415007c24 */ /* 0x000fe2000f8e02ff */
[----:B------:R-:W-:-:S03]  /*3730*/  ISETP.GE.OR P0, PT, R3, UR6, P0 ;  /* 0x0000000603007c0c */ /* 0x000fc60008706670 */
[C---:B------:R-:W-:Y:S02]  /*3740*/  IMAD R7, R23.reuse, UR5, R0 ;  /* 0x0000000517077c24 */ /* 0x040fe4000f8e0200 */
[----:B------:R-:W-:Y:S01]  /*3750*/  IMAD.WIDE.U32 R4, R23, UR4, R10 ;  /* 0x0000000417047c25 */ /* 0x000fe2000f8e000a */
[----:B------:R-:W-:-:S03]  /*3760*/  ULDC.64 UR4, c[0x0][0x5c8] ;  /* 0x0001720000047ab9 */ /* 0x000fc60000000a00 */
[----:B------:R-:W-:Y:S02]  /*3770*/  IMAD R9, R113, UR4, RZ ;  /* 0x0000000471097c24 */ /* 0x000fe4000f8e02ff */
[----:B------:R-:W-:Y:S02]  /*3780*/  IMAD.IADD R5, R5, 0x1, R7 ;  /* 0x0000000105057824 */ /* 0x000fe400078e0207 */
[C---:B------:R-:W-:Y:S02]  /*3790*/  IMAD R9, R112.reuse, UR5, R9 ;  /* 0x0000000570097c24 */ /* 0x040fe4000f8e0209 */
[----:B------:R-:W-:-:S04]  /*37a0*/  IMAD.WIDE.U32 R114, R112, UR4, R4 ;  /* 0x0000000470727c25 */ /* 0x000fc8000f8e0004 */
[----:B------:R-:W-:Y:S01]  /*37b0*/  IMAD.MOV.U32 R0, RZ, RZ, -0x1 ;  /* 0xffffffffff007424 */ /* 0x000fe200078e00ff */
[----:B------:R-:W-:Y:S06]  /*37c0*/  @P0 BRA `(.L_x_32) ;  /* 0x0000004800240947 */ /* 0x000fec0003800000 */
[----:B-----5:R-:W-:Y:S01]  /*37d0*/  FSETP.NEU.AND P1, PT, R91, RZ, PT ;  /* 0x000000ff5b00720b */ /* 0x020fe20003f2d000 */
[----:B------:R-:W-:Y:S01]  /*37e0*/  IMAD.IADD R4, R97, 0x1, -R103 ;  /* 0x0000000161047824 */ /* 0x000fe200078e0a67 */
[----:B------:R-:W-:Y:S01]  /*37f0*/  BSSY B0, `(.L_x_32) ;  /* 0x0000486000007945 */ /* 0x000fe20003800000 */
[----:B------:R-:W-:Y:S02]  /*3800*/  IMAD.IADD R3, R102, 0x1, -R3 ;  /* 0x0000000166037824 */ /* 0x000fe400078e0a03 */
[----:B------:R-:W-:Y:S01]  /*3810*/  IMAD.IADD R117, R115, 0x1, R9 ;  /* 0x0000000173757824 */ /* 0x000fe200078e0209 */
[----:B------:R-:W-:-:S04]  /*3820*/  ISETP.GT.AND P6, PT, R4, RZ, PT ;  /* 0x000000ff0400720c */ /* 0x000fc80003fc4270 */
[----:B------:R-:W-:-:S03]  /*3830*/  ISETP.GT.AND P0, PT, R3, RZ, P6 ;  /* 0x000000ff0300720c */ /* 0x000fc60003704270 */
[----:B------:R-:W-:Y:S10]  /*3840*/  @!P1 BRA `(.L_x_33) ;  /* 0x00000030008c9947 */ /* 0x000ff40003800000 */
[----:B------:R-:W0:Y:S01]  /*3850*/  LDC.64 R14, c[0x0][0x5b8] ;  /* 0x00016e00ff0e7b82 */ /* 0x000e220000000a00 */
[----:B------:R-:W-:-:S07]  /*3860*/  ULDC.64 UR4, c[0x0][0x5c0] ;  /* 0x0001700000047ab9 */ /* 0x000fce0000000a00 */
[----:B------:R-:W1:Y:S08]  /*3870*/  LDC.64 R108, c[0x0][0x5b0] ;  /* 0x00016c00ff6c7b82 */ /* 0x000e700000000a00 */
[----:B------:R-:W2:Y:S01]  /*3880*/  LDC.64 R12, c[0x0][0x5a8] ;  /* 0x00016a00ff0c7b82 */ /* 0x000ea20000000a00 */
[-C--:B0-----:R-:W-:Y:S02]  /*3890*/  IMAD R6, R21, R14.reuse, RZ ;  /* 0x0000000e15067224 */ /* 0x081fe400078e02ff */
[----:B------:R-:W-:-:S04]  /*38a0*/  IMAD.WIDE.U32 R106, R23, R14, R10 ;  /* 0x0000000e176a7225 */ /* 0x000fc800078e000a */
[----:B------:R-:W-:Y:S02]  /*38b0*/  IMAD R125, R23, R15, R6 ;  /* 0x0000000f177d7224 */ /* 0x000fe400078e0206 */
[-C--:B-1----:R-:W-:Y:S02]  /*38c0*/  IMAD R5, R113, R108.reuse, RZ ;  /* 0x0000006c71057224 */ /* 0x082fe400078e02ff */
[----:B------:R-:W-:Y:S02]  /*38d0*/  IMAD.IADD R105, R107, 0x1, R125 ;  /* 0x000000016b697824 */ /* 0x000fe400078e027d */
[----:B------:R-:W-:Y:S02]  /*38e0*/  IMAD.MOV.U32 R104, RZ, RZ, R106 ;  /* 0x000000ffff687224 */ /* 0x000fe400078e006a */
[C---:B------:R-:W-:Y:S02]  /*38f0*/  IMAD R103, R112.reuse, R109, R5 ;  /* 0x0000006d70677224 */ /* 0x040fe400078e0205 */
[----:B------:R-:W-:-:S04]  /*3900*/  IMAD.WIDE.U32 R6, R112, R108, R104 ;  /* 0x0000006c70067225 */ /* 0x000fc800078e0068 */
[----:B------:R-:W-:Y:S01]  /*3910*/  IMAD.IADD R5, R7, 0x1, R103 ;  /* 0x0000000107057824 */ /* 0x000fe200078e0267 */
[----:B--2---:R-:W-:-:S04]  /*3920*/  LEA R8, P1, R6, R12, 0x2 ;  /* 0x0000000c06087211 */ /* 0x004fc800078210ff */
[----:B------:R-:W-:-:S05]  /*3930*/  LEA.HI.X R9, R6, R13, R5, 0x2, P1 ;  /* 0x0000000d06097211 */ /* 0x000fca00008f1405 */
[----:B------:R-:W2:Y:S01]  /*3940*/  @P0 LDG.E.LTC128B R5, desc[UR40][R8.64] ;  /* 0x0000002808050981 */ /* 0x000ea2000c1e1920 */
[----:B------:R-:W-:Y:S01]  /*3950*/  LEA R20, P1, R114, UR4, 0x2 ;  /* 0x0000000472147c11 */ /* 0x000fe2000f8210ff */
[-C--:B------:R-:W-:Y:S01]  /*3960*/  IMAD.WIDE.U32 R6, R112, R108.reuse, R10 ;  /* 0x0000006c70067225 */ /* 0x080fe200078e000a */
[----:B------:R-:W-:Y:S01]  /*3970*/  ISETP.GT.AND P4, PT, R4, 0x1, PT ;  /* 0x000000010400780c */ /* 0x000fe20003f84270 */
[----:B------:R-:W-:Y:S01]  /*3980*/  BSSY B1, `(.L_x_34) ;  /* 0x0000013000017945 */ /* 0x000fe20003800000 */
[----:B------:R-:W-:Y:S01]  /*3990*/  LEA.HI.X R21, R114, UR5, R117, 0x2, P1 ;  /* 0x0000000572157c11 */ /* 0x000fe200088f1475 */
[----:B------:R-:W-:Y:S01]  /*39a0*/  IMAD.IADD R7, R103, 0x1, R7 ;  /* 0x0000000167077824 */ /* 0x000fe200078e0207 */
[----:B------:R-:W-:Y:S01]  /*39b0*/  ISETP.GT.AND P1, PT, R3, RZ, P4 ;  /* 0x000000ff0300720c */ /* 0x000fe20002724270 */
[C---:B------:R-:W-:Y:S01]  /*39c0*/  IMAD.SHL.U32 R114, R108.reuse, 0x8, RZ ;  /* 0x000000086c727824 */ /* 0x040fe200078e00ff */
[----:B------:R-:W-:Y:S02]  /*39d0*/  SHF.L.U64.HI R115, R108, 0x3, R109 ;  /* 0x000000036c737819 */ /* 0x000fe4000001026d */
[----:B------:R-:W-:Y:S01]  /*39e0*/  P2R R119, PR, RZ, 0x10 ;  /* 0x00000010ff777803 */ /* 0x000fe20000000000 */
[----:B------:R-:W-:Y:S01]  /*39f0*/  IMAD.WIDE.U32 R116, R112, R108, R114 ;  /* 0x0000006c70747225 */ /* 0x000fe200078e0072 */
[----:B--2---:R-:W-:-:S05]  /*3a00*/  LOP3.LUT R110, R5, 0xffffe000, RZ, 0xc0, !PT ;  /* 0xffffe000056e7812 */ /* 0x004fca00078ec0ff */
[----:B------:R-:W-:Y:S01]  /*3a10*/  FMUL R15, R110, R91 ;  /* 0x0000005b6e0f7220 */ /* 0x000fe20000400000 */
[----:B------:R-:W-:-:S04]  /*3a20*/  IMAD.WIDE.U32 R110, R23, R14, R6 ;  /* 0x0000000e176e7225 */ /* 0x000fc800078e0006 */
[----:B------:R-:W-:Y:S01]  /*3a30*/  FFMA R15, R56, R90, R15 ;  /* 0x0000005a380f7223 */ /* 0x000fe2000000000f */
[----:B------:R-:W-:Y:S01]  /*3a40*/  IMAD.IADD R7, R125, 0x1, R111 ;  /* 0x000000017d077824 */ /* 0x000fe200078e026f */
[----:B------:R-:W-:-:S03]  /*3a50*/  LEA R6, P2, R110, R12, 0x2 ;  /* 0x0000000c6e067211 */ /* 0x000fc600078410ff */
[----:B------:R-:W-:Y:S02]  /*3a60*/  F2FP.TF32.F32.PACK_B R15, R15 ;  /* 0x0000000fff0f723e */ /* 0x000fe400024050ff */
[----:B------:R-:W-:-:S03]  /*3a70*/  LEA.HI.X R7, R110, R13, R7, 0x2, P2 ;  /* 0x0000000d6e077211 */ /* 0x000fc600010f1407 */
[----:B------:R0:W-:Y:S01]  /*3a80*/  @P0 STG.E desc[UR40][R20.64], R15 ;  /* 0x0000000f14000986 */ /* 0x0001e2000c101928 */
[----:B------:R-:W-:Y:S05]  /*3a90*/  @!P1 BRA `(.L_x_35) ;  /* 0x0000000000049947 */ /* 0x000fea0003800000 */
[----:B------:R1:W5:Y:S02]  /*3aa0*/  LDG.E.LTC128B R5, desc[UR40][R6.64+0x4] ;  /* 0x0000042806057981 */ /* 0x000364000c1e1920 */
.L_x_35:
[----:B------:R-:W-:Y:S05]  /*3ab0*/  BSYNC B1 ;  /* 0x0000000000017941 */ /* 0x000fea0003800000 */
.L_x_34:
[----:B-----5:R-:W-:Y:S01]  /*3ac0*/  LOP3.LUT R8, R5, 0xffffe000, RZ, 0xc0, !PT ;  /* 0xffffe00005087812 */ /* 0x020fe200078ec0ff */
[----:B0-----:R-:W-:Y:S01]  /*3ad0*/  IMAD.IADD R15, R103, 0x1, R117 ;  /* 0x00000001670f7824 */ /* 0x001fe200078e0275 */
[----:B------:R-:W-:Y:S01]  /*3ae0*/  IADD3 R9, P2, R106, R116, RZ ;  /* 0x000000746a097210 */ /* 0x000fe20007f5e0ff */
[----:B------:R-:W-:Y:S01]  /*3af0*/  IMAD.MOV.U32 R103, RZ, RZ, R5 ;  /* 0x000000ffff677224 */ /* 0x000fe200078e0005 */
[----:B------:R-:W-:Y:S01]  /*3b00*/  ISETP.GT.AND P0, PT, R3, 0x8, P6 ;  /* 0x000000080300780c */ /* 0x000fe20003704270 */
[----:B------:R-:W-:Y:S02]  /*3b10*/  FMUL R8, R8, R91 ;  /* 0x0000005b08087220 */ /* 0x000fe40000400000 */
[----:B------:R-:W-:Y:S02]  /*3b20*/  IMAD.X R56, R15, 0x1, R105, P2 ;  /* 0x000000010f387824 */ /* 0x000fe400010e0669 */
[----:B------:R-:W-:Y:S01]  /*3b30*/  FFMA R57, R57, R90, R8 ;  /* 0x0000005a39397223 */ /* 0x000fe20000000008 */
[----:B------:R-:W-:-:S04]  /*3b40*/  LEA R8, P2, R9, R12, 0x2 ;  /* 0x0000000c09087211 */ /* 0x000fc800078410ff */
[----:B------:R-:W-:Y:S02]  /*3b50*/  F2FP.TF32.F32.PACK_B R57, R57 ;  /* 0x00000039ff39723e */ /* 0x000fe400024050ff */
[----:B------:R-:W-:-:S03]  /*3b60*/  LEA.HI.X R9, R9, R13, R56, 0x2, P2 ;  /* 0x0000000d09097211 */ /* 0x000fc600010f1438 */
[----:B------:R0:W-:Y:S04]  /*3b70*/  @P1 STG.E desc[UR40][R20.64+0x4], R57 ;  /* 0x0000043914001986 */ /* 0x0001e8000c101928 */
[----:B------:R-:W2:Y:S01]  /*3b80*/  @P0 LDG.E.LTC128B R103, desc[UR40][R8.64] ;  /* 0x0000002808670981 */ /* 0x000ea2000c1e1920 */
[----:B------:R-:W-:Y:S01]  /*3b90*/  IADD3 R116, P1, R10, R116, RZ ;  /* 0x000000740a747210 */ /* 0x000fe20007f3e0ff */
[C---:B------:R-:W-:Y:S01]  /*3ba0*/  IMAD.SHL.U32 R121, R92.reuse, 0x4, RZ ;  /* 0x000000045c797824 */ /* 0x040fe200078e00ff */
[----:B------:R-:W-:Y:S01]  /*3bb0*/  SHF.L.U64.HI R123, R92, 0x2, R95 ;  /* 0x000000025c7b7819 */ /* 0x000fe2000001025f */
[----:B------:R-:W-:Y:S02]  /*3bc0*/  BSSY B1, `(.L_x_36) ;  /* 0x0000010000017945 */ /* 0x000fe40003800000 */
[----:B------:R-:W-:Y:S01]  /*3bd0*/  IMAD.X R117, R11, 0x1, R15, P1 ;  /* 0x000000010b757824 */ /* 0x000fe200008e060f */
[----:B------:R-:W-:-:S02]  /*3be0*/  IADD3 R110, P2, R121, R20, RZ ;  /* 0x00000014796e7210 */ /* 0x000fc40007f5e0ff */
[----:B------:R-:W-:Y:S01]  /*3bf0*/  ISETP.GT.AND P1, PT, R3, 0x8, P4 ;  /* 0x000000080300780c */ /* 0x000fe20002724270 */
[----:B------:R-:W-:-:S04]  /*3c00*/  IMAD.WIDE.U32 R116, R23, R14, R116 ;  /* 0x0000000e17747225 */ /* 0x000fc800078e0074 */
[----:B------:R-:W-:Y:S01]  /*3c10*/  IMAD.X R111, R123, 0x1, R21, P2 ;  /* 0x000000017b6f7824 */ /* 0x000fe200010e0615 */
[----:B--2---:R-:W-:-:S05]  /*3c20*/  LOP3.LUT R56, R103, 0xffffe000, RZ, 0xc0, !PT ;  /* 0xffffe00067387812 */ /* 0x004fca00078ec0ff */
[----:B------:R-:W-:Y:S01]  /*3c30*/  FMUL R5, R56, R91 ;  /* 0x0000005b38057220 */ /* 0x000fe20000400000 */
[----:B------:R-:W-:-:S03]  /*3c40*/  LEA R56, P3, R116, R12, 0x2 ;  /* 0x0000000c74387211 */ /* 0x000fc600078610ff */
[----:B------:R-:W-:Y:S01]  /*3c50*/  FFMA R15, R58, R90, R5 ;  /* 0x0000005a3a0f7223 */ /* 0x000fe20000000005 */
[----:B------:R-:W-:-:S04]  /*3c60*/  IMAD.IADD R5, R125, 0x1, R117 ;  /* 0x000000017d057824 */ /* 0x000fc800078e0275 */
[----:B------:R-:W-:Y:S02]  /*3c70*/  F2FP.TF32.F32.PACK_B R15, R15 ;  /* 0x0000000fff0f723e */ /* 0x000fe400024050ff */
[----:B0-----:R-:W-:-:S03]  /*3c80*/  LEA.HI.X R57, R116, R13, R5, 0x2, P3 ;  /* 0x0000000d74397211 */ /* 0x001fc600018f1405 */
[----:B------:R0:W-:Y:S01]  /*3c90*/  @P0 STG.E desc[UR40][R110.64], R15 ;  /* 0x0000000f6e000986 */ /* 0x0001e2000c101928 */
[----:B------:R-:W-:Y:S05]  /*3ca0*/  @!P1 BRA `(.L_x_37) ;  /* 0x0000000000049947 */ /* 0x000fea0003800000 */
[----:B------:R2:W5:Y:S02]  /*3cb0*/  LDG.E.LTC128B R103, desc[UR40][R56.64+0x4] ;  /* 0x0000042838677981 */ /* 0x000564000c1e1920 */
.L_x_37:
[----:B------:R-:W-:Y:S05]  /*3cc0*/  BSYNC B1 ;  /* 0x0000000000017941 */ /* 0x000fea0003800000 */
.L_x_36:
[----:B-----5:R-:W-:Y:S01]  /*3cd0*/  LOP3.LUT R8, R103, 0xffffe000, RZ, 0xc0, !PT ;  /* 0xffffe00067087812 */ /* 0x020fe200078ec0ff */
[----:B------:R-:W-:Y:S01]  /*3ce0*/  BSSY B1, `(.L_x_38) ;  /* 0x000000b000017945 */ /* 0x000fe20003800000 */
[----:B------:R-:W-:Y:S01]  /*3cf0*/  ISETP.GT.AND P4, PT, R4, 0x8, PT ;  /* 0x000000080400780c */ /* 0x000fe20003f84270 */
[----:B0-----:R-:W-:Y:S02]  /*3d00*/  IMAD.SHL.U32 R15, R93, 0x4, RZ ;  /* 0x000000045d0f7824 */ /* 0x001fe400078e00ff */
[----:B------:R-:W-:Y:S01]  /*3d10*/  FMUL R8, R8, R91 ;  /* 0x0000005b08087220 */ /* 0x000fe20000400000 */
[----:B------:R-:W-:Y:S02]  /*3d20*/  ISETP.GT.AND P0, PT, R3, RZ, P4 ;  /* 0x000000ff0300720c */ /* 0x000fe40002704270 */
[----:B------:R-:W-:Y:S01]  /*3d30*/  P2R R116, PR, RZ, 0x10 ;  /* 0x00000010ff747803 */ /* 0x000fe20000000000 */
[----:B------:R-:W-:-:S05]  /*3d40*/  FFMA R59, R59, R90, R8 ;  /* 0x0000005a3b3b7223 */ /* 0x000fca0000000008 */
[----:B------:R-:W-:-:S05]  /*3d50*/  F2FP.TF32.F32.PACK_B R59, R59 ;  /* 0x0000003bff3b723e */ /* 0x000fca00024050ff */
[----:B------:R0:W-:Y:S01]  /*3d60*/  @P1 STG.E desc[UR40][R110.64+0x4], R59 ;  /* 0x0000043b6e001986 */ /* 0x0001e2000c101928 */
[----:B------:R-:W-:Y:S05]  /*3d70*/  @!P0 BRA `(.L_x_39) ;  /* 0x0000000000048947 */ /* 0x000fea0003800000 */
[----:B------:R3:W5:Y:S02]  /*3d80*/  LDG.E.LTC128B R103, desc[UR40][R6.64+0x20] ;  /* 0x0000202806677981 */ /* 0x000764000c1e1920 */
.L_x_39:
[----:B------:R-:W-:Y:S05]  /*3d90*/  BSYNC B1 ;  /* 0x0000000000017941 */ /* 0x000fea0003800000 */
.L_x_38:
[----:B-----5:R-:W-:Y:S01]  /*3da0*/  LOP3.LUT R58, R103, 0xffffe000, RZ, 0xc0, !PT ;  /* 0xffffe000673a7812 */ /* 0x020fe200078ec0ff */
[----:B------:R-:W-:Y:S01]  /*3db0*/  BSSY B1, `(.L_x_40) ;  /* 0x000000d000017945 */ /* 0x000fe20003800000 */
[----:B------:R-:W-:Y:S02]  /*3dc0*/  SHF.L.U64.HI R5, R93, 0x2, R94 ;  /* 0x000000025d057819 */ /* 0x000fe4000001025e */
[----:B------:R-:W-:Y:S01]  /*3dd0*/  IADD3 R8, P1, P2, R15, R20, R121 ;  /* 0x000000140f087210 */ /* 0x000fe20007a3e079 */
[----:B0-----:R-:W-:Y:S01]  /*3de0*/  FMUL R59, R58, R91 ;  /* 0x0000005b3a3b7220 */ /* 0x001fe20000400000 */
[----:B------:R-:W-:Y:S02]  /*3df0*/  ISETP.GT.AND P3, PT, R4, 0x9, PT ;  /* 0x000000090400780c */ /* 0x000fe40003f64270 */
[----:B------:R-:W-:Y:S01]  /*3e00*/  IADD3.X R9, R5, R21, R123, P1, P2 ;  /* 0x0000001505097210 */ /* 0x000fe20000fe447b */
[----:B------:R-:W-:Y:S01]  /*3e10*/  FFMA R59, R60, R90, R59 ;  /* 0x0000005a3c3b7223 */ /* 0x000fe2000000003b */
[----:B------:R-:W-:-:S02]  /*3e20*/  ISETP.GT.AND P1, PT, R3, RZ, P3 ;  /* 0x000000ff0300720c */ /* 0x000fc40001f24270 */
[----:B------:R-:W-:Y:S02]  /*3e30*/  P2R R117, PR, RZ, 0x8 ;  /* 0x00000008ff757803 */ /* 0x000fe40000000000 */
[----:B------:R-:W-:-:S05]  /*3e40*/  F2FP.TF32.F32.PACK_B R59, R59 ;  /* 0x0000003bff3b723e */ /* 0x000fca00024050ff */
[----:B------:R0:W-:Y:S04]  /*3e50*/  @P0 STG.E desc[UR40][R20.64+0x20], R59 ;  /* 0x0000203b14000986 */ /* 0x0001e8000c101928 */
[----:B------:R-:W-:Y:S05]  /*3e60*/  @!P1 BRA `(.L_x_41) ;  /* 0x0000000000049947 */ /* 0x000fea0003800000 */
[----:B------:R4:W5:Y:S02]  /*3e70*/  LDG.E.LTC128B R103, desc[UR40][R6.64+0x24] ;  /* 0x0000242806677981 */ /* 0x000964000c1e1920 */
.L_x_41:
[----:B------:R-:W-:Y:S05]  /*3e80*/  BSYNC B1 ;  /* 0x0000000000017941 */ /* 0x000fea0003800000 */
.L_x_40:
[----:B-----5:R-:W-:Y:S01]  /*3e90*/  LOP3.LUT R58, R103, 0xffffe000, RZ, 0xc0, !PT ;  /* 0xffffe000673a7812 */ /* 0x020fe200078ec0ff */
[----:B------:R-:W-:Y:S01]  /*3ea0*/  BSSY B1, `(.L_x_42) ;  /* 0x0000008000017945 */ /* 0x000fe20003800000 */
[----:B------:R-:W-:-:S03]  /*3eb0*/  ISETP.GT.AND P0, PT, R3, 0x8, P4 ;  /* 0x000000080300780c */ /* 0x000fc60002704270 */
[----:B------:R-:W-:-:S04]  /*3ec0*/  FMUL R58, R58, R91 ;  /* 0x0000005b3a3a7220 */ /* 0x000fc80000400000 */
[----:B------:R-:W-:-:S05]  /*3ed0*/  FFMA R61, R61, R90, R58 ;  /* 0x0000005a3d3d7223 */ /* 0x000fca000000003a */
[----:B------:R-:W-:-:S05]  /*3ee0*/  F2FP.TF32.F32.PACK_B R61, R61 ;  /* 0x0000003dff3d723e */ /* 0x000fca00024050ff */
[----:B------:R0:W-:Y:S01]  /*3ef0*/  @P1 STG.E desc[UR40][R20.64+0x24], R61 ;  /* 0x0000243d14001986 */ /* 0x0001e2000c101928 */
[----:B------:R-:W-:Y:S05]  /*3f00*/  @!P0 BRA `(.L_x_43) ;  /* 0x0000000000048947 */ /* 0x000fea0003800000 */
[----:B------:R0:W5:Y:S02]  /*3f10*/  LDG.E.LTC128B R103, desc[UR40][R56.64+0x20] ;  /* 0x0000202838677981 */ /* 0x000164000c1e1920 */
.L_x_43:
[----:B------:R-:W-:Y:S05]  /*3f20*/  BSYNC B1 ;  /* 0x0000000000017941 */ /* 0x000fea0003800000 */
.L_x_42:
[----:B-----5:R-:W-:Y:S01]  /*3f30*/  LOP3.LUT R58, R103, 0xffffe000, RZ, 0xc0, !PT ;  /* 0xffffe000673a7812 */ /* 0x020fe200078ec0ff */
[----:B------:R-:W-:Y:S01]  /*3f40*/  BSSY B1, `(.L_x_44) ;  /* 0x0000008000017945 */ /* 0x000fe20003800000 */
[----:B------:R-:W-:-:S03]  /*3f50*/  ISETP.GT.AND P1, PT, R3, 0x8, P3 ;  /* 0x000000080300780c */ /* 0x000fc60001f24270 */
[----:B0-----:R-:W-:-:S04]  /*3f60*/  FMUL R59, R58, R91 ;  /* 0x0000005b3a3b7220 */ /* 0x001fc80000400000 */
[----:B------:R-:W-:-:S05]  /*3f70*/  FFMA R59, R62, R90, R59 ;  /* 0x0000005a3e3b7223 */ /* 0x000fca000000003b */
[----:B------:R-:W-:-:S05]  /*3f80*/  F2FP.TF32.F32.PACK_B R59, R59 ;  /* 0x0000003bff3b723e */ /* 0x000fca00024050ff */
[----:B------:R0:W-:Y:S01]  /*3f90*/  @P0 STG.E desc[UR40][R110.64+0x20], R59 ;  /* 0x0000203b6e000986 */ /* 0x0001e2000c101928 */
[----:B------:R-:W-:Y:S05]  /*3fa0*/  @!P1 BRA `(.L_x_45) ;  /* 0x0000000000049947 */ /* 0x000fea0003800000 */
[----:B------:R0:W5:Y:S02]  /*3fb0*/  LDG.E.LTC128B R103, desc[UR40][R56.64+0x24] ;  /* 0x0000242838677981 */ /* 0x000164000c1e1920 */
.L_x_45:
[----:B------:R-:W-:Y:S05]  /*3fc0*/  BSYNC B1 ;  /* 0x0000000000017941 */ /* 0x000fea0003800000 */
.L_x_44:
[----:B-----5:R-:W-:Y:S01]  /*3fd0*/  LOP3.LUT R58, R103, 0xffffe000, RZ, 0xc0, !PT ;  /* 0xffffe000673a7812 */ /* 0x020fe200078ec0ff */
[----:B------:R-:W-:Y:S01]  /*3fe0*/  BSSY B1, `(.L_x_46) ;  /* 0x000000c000017945 */ /* 0x000fe20003800000 */
[----:B------:R-:W-:Y:S02]  /*3ff0*/  IADD3 R121, P0, R112, 0x80, RZ ;  /* 0x0000008070797810 */ /* 0x000fe40007f1e0ff */
[----:B------:R-:W-:Y:S01]  /*4000*/  ISETP.GT.AND P2, PT, R4, 0x10, PT ;  /* 0x000000100400780c */ /* 0x000fe20003f44270 */
[----:B------:R-:W-:Y:S02]  /*4010*/  FMUL R58, R58, R91 ;  /* 0x0000005b3a3a7220 */ /* 0x000fe40000400000 */
[----:B------:R-:W-:Y:S01]  /*4020*/  IMAD.X R113, RZ, RZ, R113, P0 ;  /* 0x000000ffff717224 */ /* 0x000fe200000e0671 */
[----:B------:R-:W-:Y:S01]  /*4030*/  ISETP.GT.AND P0, PT, R3, RZ, P2 ;  /* 0x000000ff0300720c */ /* 0x000fe20001704270 */
[----:B------:R-:W-:Y:S01]  /*4040*/  FFMA R63, R63, R90, R58 ;  /* 0x0000005a3f3f7223 */ /* 0x000fe2000000003a */
[----:B------:R-:W-:-:S04]  /*4050*/  P2R R112, PR, RZ, 0x4 ;  /* 0x00000004ff707803 */ /* 0x000fc80000000000 */
[----:B------:R-:W-:-:S05]  /*4060*/  F2FP.TF32.F32.PACK_B R63, R63 ;  /* 0x0000003fff3f723e */ /* 0x000fca00024050ff */
[----:B------:R0:W-:Y:S02]  /*4070*/  @P1 STG.E desc[UR40][R110.64+0x24], R63 ;  /* 0x0000243f6e001986 */ /* 0x0001e4000c101928 */
[----:B------:R-:W-:Y:S05]  /*4080*/  @!P0 BRA `(.L_x_47) ;  /* 0x0000000000048947 */ /* 0x000fea0003800000 */
[----:B------:R0:W5:Y:S02]  /*4090*/  LDG.E.LTC128B R103, desc[UR40][R6.64+0x40] ;  /* 0x0000402806677981 */ /* 0x000164000c1e1920 */
.L_x_47:
[----:B------:R-:W-:Y:S05]  /*40a0*/  BSYNC B1 ;  /* 0x0000000000017941 */ /* 0x000fea0003800000 */
.L_x_46:
[----:B-----5:R-:W-:Y:S01]  /*40b0*/  LOP3.LUT R58, R103, 0xffffe000, RZ, 0xc0, !PT ;  /* 0xffffe000673a7812 */ /* 0x020fe200078ec0ff */
[-C--:B------:R-:W-:Y:S01]  /*40c0*/  IMAD R60, R113, R108.reuse, RZ ;  /* 0x0000006c713c7224 */ /* 0x080fe200078e02ff */
[----:B------:R-:W-:Y:S01]  /*40d0*/  ISETP.GT.AND P1, PT, R4, 0x11, PT ;  /* 0x000000110400780c */ /* 0x000fe20003f24270 */
[----:B------:R-:W-:Y:S02]  /*40e0*/  BSSY B1, `(.L_x_48) ;  /* 0x0000020000017945 */ /* 0x000fe40003800000 */
[----:B0-----:R-:W-:Y:S01]  /*40f0*/  FMUL R59, R58, R91 ;  /* 0x0000005b3a3b7220 */ /* 0x001fe20000400000 */
[C---:B------:R-:W-:Y:S02]  /*4100*/  IMAD R107, R121.reuse, R109, R60 ;  /* 0x0000006d796b7224 */ /* 0x040fe400078e023c */
[----:B------:R-:W-:-:S04]  /*4110*/  IMAD.WIDE.U32 R60, R121, R108, R10 ;  /* 0x0000006c793c7225 */ /* 0x000fc800078e000a */
[----:B------:R-:W-:Y:S01]  /*4120*/  FFMA R113, R64, R90, R59 ;  /* 0x0000005a40717223 */ /* 0x000fe2000000003b */
[----:B------:R-:W-:-:S04]  /*4130*/  IMAD.IADD R61, R107, 0x1, R61 ;  /* 0x000000016b3d7824 */ /* 0x000fc800078e023d */
[----:B------:R-:W-:Y:S01]  /*4140*/  F2FP.TF32.F32.PACK_B R113, R113 ;  /* 0x00000071ff71723e */ /* 0x000fe200024050ff */
[----:B------:R-:W-:-:S04]  /*4150*/  IMAD.WIDE.U32 R58, R121, R108, R104 ;  /* 0x0000006c793a7225 */ /* 0x000fc800078e0068 */
[----:B------:R0:W-:Y:S01]  /*4160*/  @P0 STG.E desc[UR40][R20.64+0x40], R113 ;  /* 0x0000407114000986 */ /* 0x0001e2000c101928 */
[----:B------:R-:W-:Y:S01]  /*4170*/  IMAD.WIDE.U32 R62, R23, R14, R60 ;  /* 0x0000000e173e7225 */ /* 0x000fe200078e003c */
[----:B------:R-:W-:-:S03]  /*4180*/  LEA R60, P0, R58, R12, 0x2 ;  /* 0x0000000c3a3c7211 */ /* 0x000fc600078010ff */
[----:B------:R-:W-:Y:S02]  /*4190*/  IMAD.IADD R59, R59, 0x1, R107 ;  /* 0x000000013b3b7824 */ /* 0x000fe400078e026b */
[----:B------:R-:W-:-:S03]  /*41a0*/  IMAD.WIDE.U32 R108, R121, R108, R114 ;  /* 0x0000006c796c7225 */ /* 0x000fc600078e0072 */
[----:B------:R-:W-:Y:S01]  /*41b0*/  LEA.HI.X R61, R58, R13, R59, 0x2, P0 ;  /* 0x0000000d3a3d7211 */ /* 0x000fe200000f143b */
[----:B------:R-:W-:Y:S01]  /*41c0*/  IMAD.IADD R59, R125, 0x1, R63 ;  /* 0x000000017d3b7824 */ /* 0x000fe200078e023f */
[----:B------:R-:W-:Y:S01]  /*41d0*/  LEA R58, P0, R62, R12, 0x2 ;  /* 0x0000000c3e3a7211 */ /* 0x000fe200078010ff */
[----:B------:R-:W-:-:S03]  /*41e0*/  IMAD.IADD R107, R107, 0x1, R109 ;  /* 0x000000016b6b7824 */ /* 0x000fc600078e026d */
[----:B------:R-:W-:Y:S02]  /*41f0*/  LEA.HI.X R59, R62, R13, R59, 0x2, P0 ;  /* 0x0000000d3e3b7211 */ /* 0x000fe400000f143b */
[----:B------:R-:W-:-:S05]  /*4200*/  IADD3 R106, P0, R106, R108, RZ ;  /* 0x0000006c6a6a7210 */ /* 0x000fca0007f1e0ff */
[----:B------:R-:W-:Y:S01]  /*4210*/  IMAD.X R104, R107, 0x1, R105, P0 ;  /* 0x000000016b687824 */ /* 0x000fe200000e0669 */
[----:B------:R-:W-:-:S05]  /*4220*/  IADD3 R62, P0, R10, R108, RZ ;  /* 0x0000006c0a3e7210 */ /* 0x000fca0007f1e0ff */
[----:B------:R-:W-:Y:S01]  /*4230*/  IMAD.X R63, R11, 0x1, R107, P0 ;  /* 0x000000010b3f7824 */ /* 0x000fe200000e066b */
[----:B------:R-:W-:Y:S01]  /*4240*/  LEA R10, P0, R106, R12, 0x2 ;  /* 0x0000000c6a0a7211 */ /* 0x000fe200078010ff */
[----:B------:R-:W-:-:S03]  /*4250*/  IMAD.WIDE.U32 R62, R23, R14, R62 ;  /* 0x0000000e173e7225 */ /* 0x000fc600078e003e */
[----:B------:R-:W-:Y:S02]  /*4260*/  LEA.HI.X R11, R106, R13, R104, 0x2, P0 ;  /* 0x0000000d6a0b7211 */ /* 0x000fe400000f1468 */
[----:B------:R-:W-:Y:S01]  /*4270*/  P2R R104, PR, RZ, 0x2 ;  /* 0x00000002ff687803 */ /* 0x000fe20000000000 */
[----:B------:R-:W-:Y:S01]  /*4280*/  IMAD.IADD R14, R125, 0x1, R63 ;  /* 0x000000017d0e7824 */ /* 0x000fe200078e023f */
[----:B------:R-:W-:-:S04]  /*4290*/  LEA R12, P0, R62, R12, 0x2 ;  /* 0x0000000c3e0c7211 */ /* 0x000fc800078010ff */
[----:B------:R-:W-:Y:S02]  /*42a0*/  LEA.HI.X R13, R62, R13, R14, 0x2, P0 ;  /* 0x0000000d3e0d7211 */ /* 0x000fe400000f140e */
[----:B------:R-:W-:-:S13]  /*42b0*/  ISETP.GT.AND P0, PT, R3, RZ, P1 ;  /* 0x000000ff0300720c */ /* 0x000fda0000f04270 */
[----:B0-----:R-:W-:Y:S05]  /*42c0*/  @!P0 BRA `(.L_x_49) ;  /* 0x0000000000048947 */ /* 0x001fea0003800000 */
[----:B------:R0:W5:Y:S02]  /*42d0*/  LDG.E.LTC128B R103, desc[UR40][R6.64+0x44] ;  /* 0x0000442806677981 */ /* 0x000164000c1e1920 */
.L_x_49:
[----:B------:R-:W-:Y:S05]  /*42e0*/  BSYNC B1 ;  /* 0x0000000000017941 */ /* 0x000fea0003800000 */
.L_x_48:
[----:B-----5:R-:W-:Y:S01]  /*42f0*/  LOP3.LUT R14, R103, 0xffffe000, RZ, 0xc0, !PT ;  /* 0xffffe000670e7812 */ /* 0x020fe200078ec0ff */
[----:B------:R-:W-:Y:S04]  /*4300*/  BSSY B1, `(.L_x_50) ;  /* 0x0000008000017945 */ /* 0x000fe80003800000 */
[----:B------:R-:W-:-:S04]  /*4310*/  FMUL R14, R14, R91 ;  /* 0x0000005b0e0e7220 */ /* 0x000fc80000400000 */
[----:B------:R-:W-:-:S05]  /*4320*/  FFMA R65, R65, R90, R14 ;  /* 0x0000005a41417223 */ /* 0x000fca000000000e */
[----:B------:R-:W-:-:S05]  /*4330*/  F2FP.TF32.F32.PACK_B R65, R65 ;  /* 0x00000041ff41723e */ /* 0x000fca00024050ff */
[----:B------:R0:W-:Y:S01]  /*4340*/  @P0 STG.E desc[UR40][R20.64+0x44], R65 ;  /* 0x0000444114000986 */ /* 0x0001e2000c101928 */
[----:B------:R-:W-:-:S13]  /*4350*/  ISETP.GT.AND P0, PT, R3, 0x8, P2 ;  /* 0x000000080300780c */ /* 0x000fda0001704270 */
[----:B0-----:R-:W-:Y:S05]  /*4360*/  @!P0 BRA `(.L_x_51) ;  /* 0x0000000000048947 */ /* 0x001fea0003800000 */
[----:B------:R0:W5:Y:S02]  /*4370*/  LDG.E.LTC128B R103, desc[UR40][R56.64+0x40] ;  /* 0x0000402838677981 */ /* 0x000164000c1e1920 */
.L_x_51:
[----:B------:R-:W-:Y:S05]  /*4380*/  BSYNC B1 ;  /* 0x0000000000017941 */ /* 0x000fea0003800000 */
.L_x_50:
        /* <DEDUP_REMOVED lines=9> */
.L_x_53:
[----:B------:R-:W-:Y:S05]  /*4420*/  BSYNC B1 ;  /* 0x0000000000017941 */ /* 0x000fea0003800000 */
.L_x_52:
[----:B-----5:R-:W-:Y:S01]  /*4430*/  LOP3.LUT R14, R103, 0xffffe000, RZ, 0xc0, !PT ;  /* 0xffffe000670e7812 */ /* 0x020fe200078ec0ff */
[----:B------:R-:W-:Y:S01]  /*4440*/  BSSY B1, `(.L_x_54) ;  /* 0x000000a000017945 */ /* 0x000fe20003800000 */
[----:B------:R-:W-:-:S03]  /*4450*/  ISETP.GT.AND P2, PT, R4, 0x18, PT ;  /* 0x000000180400780c */ /* 0x000fc60003f44270 */
[----:B------:R-:W-:Y:S01]  /*4460*/  FMUL R14, R14, R91 ;  /* 0x0000005b0e0e7220 */ /* 0x000fe20000400000 */
[----:B------:R-:W-:-:S03]  /*4470*/  P2R R66, PR, RZ, 0x4 ;  /* 0x00000004ff427803 */ /* 0x000fc60000000000 */
[----:B------:R-:W-:-:S05]  /*4480*/  FFMA R67, R67, R90, R14 ;  /* 0x0000005a43437223 */ /* 0x000fca000000000e */
[----:B------:R-:W-:-:S05]  /*4490*/  F2FP.TF32.F32.PACK_B R67, R67 ;  /* 0x00000043ff43723e */ /* 0x000fca00024050ff */
[----:B------:R0:W-:Y:S01]  /*44a0*/  @P0 STG.E desc[UR40][R110.64+0x44], R67 ;  /* 0x000044436e000986 */ /* 0x0001e2000c101928 */
[----:B------:R-:W-:-:S13]  /*44b0*/  ISETP.GT.AND P0, PT, R3, RZ, P2 ;  /* 0x000000ff0300720c */ /* 0x000fda0001704270 */
[----:B0-----:R-:W-:Y:S05]  /*44c0*/  @!P0 BRA `(.L_x_55) ;  /* 0x0000000000048947 */ /* 0x001fea0003800000 */
[----:B------:R0:W5:Y:S02]  /*44d0*/  LDG.E.LTC128B R103, desc[UR40][R6.64+0x60] ;  /* 0x0000602806677981 */ /* 0x000164000c1e1920 */
.L_x_55:
[----:B------:R-:W-:Y:S05]  /*44e0*/  BSYNC B1 ;  /* 0x0000000000017941 */ /* 0x000fea0003800000 */
.L_x_54:
        /* <DEDUP_REMOVED lines=11> */
.L_x_57:
[----:B------:R-:W-:Y:S05]  /*45a0*/  BSYNC B1 ;  /* 0x0000000000017941 */ /* 0x000fea0003800000 */
.L_x_56:
        /* <DEDUP_REMOVED lines=9> */
.L_x_59:
[----:B------:R-:W-:Y:S05]  /*4640*/  BSYNC B1 ;  /* 0x0000000000017941 */ /* 0x000fea0003800000 */
.L_x_58:
        /* <DEDUP_REMOVED lines=9> */
.L_x_61:
[----:B------:R-:W-:Y:S05]  /*46e0*/  BSYNC B1 ;  /* 0x0000000000017941 */ /* 0x000fea0003800000 */
.L_x_60:
        /* <DEDUP_REMOVED lines=11> */
.L_x_63:
[----:B------:R-:W-:Y:S05]  /*47a0*/  BSYNC B1 ;  /* 0x0000000000017941 */ /* 0x000fea0003800000 */
.L_x_62:
        /* <DEDUP_REMOVED lines=11> */
.L_x_65:
[----:B------:R-:W-:Y:S05]  /*4860*/  BSYNC B1 ;  /* 0x0000000000017941 */ /* 0x000fea0003800000 */
.L_x_64:
        /* <DEDUP_REMOVED lines=9> */
.L_x_67:
[----:B------:R-:W-:Y:S05]  /*4900*/  BSYNC B1 ;  /* 0x0000000000017941 */ /* 0x000fea0003800000 */
.L_x_66:
        /* <DEDUP_REMOVED lines=9> */
.L_x_69:
[----:B------:R-:W-:Y:S05]  /*49a0*/  BSYNC B1 ;  /* 0x0000000000017941 */ /* 0x000fea0003800000 */
.L_x_68:
        /* <DEDUP_REMOVED lines=11> */
.L_x_71:
[----:B------:R-:W-:Y:S05]  /*4a60*/  BSYNC B1 ;  /* 0x0000000000017941 */ /* 0x000fea0003800000 */
.L_x_70:
        /* <DEDUP_REMOVED lines=11> */
.L_x_73:
[----:B------:R-:W-:Y:S05]  /*4b20*/  BSYNC B1 ;  /* 0x0000000000017941 */ /* 0x000fea0003800000 */
.L_x_72:
        /* <DEDUP_REMOVED lines=9> */
.L_x_75:
[----:B------:R-:W-:Y:S05]  /*4bc0*/  BSYNC B1 ;  /* 0x0000000000017941 */ /* 0x000fea0003800000 */
.L_x_74:
        /* <DEDUP_REMOVED lines=9> */
.L_x_77:
[----:B------:R-:W-:Y:S05]  /*4c60*/  BSYNC B1 ;  /* 0x0000000000017941 */ /* 0x000fea0003800000 */
.L_x_76:
[----:B-----5:R-:W-:Y:S01]  /*4c70*/  LOP3.LUT R14, R103, 0xffffe000, RZ, 0xc0, !PT ;  /* 0xffffe000670e7812 */ /* 0x020fe200078ec0ff */
[----:B------:R-:W-:Y:S01]  /*4c80*/  BSSY B1, `(.L_x_78) ;  /* 0x0000009000017945 */ /* 0x000fe20003800000 */
[----:B------:R-:W-:-:S03]  /*4c90*/  ISETP.GT.AND P3, PT, R4, 0x30, PT ;  /* 0x000000300400780c */ /* 0x000fc60003f64270 */
[----:B------:R-:W-:-:S04]  /*4ca0*/  FMUL R14, R14, R91 ;  /* 0x0000005b0e0e7220 */ /* 0x000fc80000400000 */
[----:B------:R-:W-:-:S05]  /*4cb0*/  FFMA R79, R79, R90, R14 ;  /* 0x0000005a4f4f7223 */ /* 0x000fca000000000e */
[----:B------:R-:W-:-:S05]  /*4cc0*/  F2FP.TF32.F32.PACK_B R79, R79 ;  /* 0x0000004fff4f723e */ /* 0x000fca00024050ff */
[----:B------:R0:W-:Y:S01]  /*4cd0*/  @P0 STG.E desc[UR40][R110.64+0xa4], R79 ;  /* 0x0000a44f6e000986 */ /* 0x0001e2000c101928 */
[----:B------:R-:W-:-:S13]  /*4ce0*/  ISETP.GT.AND P0, PT, R3, RZ, P3 ;  /* 0x000000ff0300720c */ /* 0x000fda0001f04270 */
[----:B0-----:R-:W-:Y:S05]  /*4cf0*/  @!P0 BRA `(.L_x_79) ;  /* 0x0000000000048947 */ /* 0x001fea0003800000 */
[----:B------:R0:W5:Y:S02]  /*4d00*/  LDG.E.LTC128B R103, desc[UR40][R6.64+0xc0] ;  /* 0x0000c02806677981 */ /* 0x000164000c1e1920 */
.L_x_79:
[----:B------:R-:W-:Y:S05]  /*4d10*/  BSYNC B1 ;  /* 0x0000000000017941 */ /* 0x000fea0003800000 */
.L_x_78:
        /* <DEDUP_REMOVED lines=10> */
.L_x_81:
[----:B------:R-:W-:Y:S05]  /*4dc0*/  BSYNC B1 ;  /* 0x0000000000017941 */ /* 0x000fea0003800000 */
.L_x_80:
        /* <DEDUP_REMOVED lines=9> */
.L_x_83:
[----:B------:R-:W-:Y:S05]  /*4e60*/  BSYNC B1 ;  /* 0x0000000000017941 */ /* 0x000fea0003800000 */
.L_x_82:
        /* <DEDUP_REMOVED lines=9> */
.L_x_85:
[----:B------:R-:W-:Y:S05]  /*4f00*/  BSYNC B1 ;  /* 0x0000000000017941 */ /* 0x000fea0003800000 */
.L_x_84:
        /* <DEDUP_REMOVED lines=10> */
.L_x_87:
[----:B------:R-:W-:Y:S05]  /*4fb0*/  BSYNC B1 ;  /* 0x0000000000017941 */ /* 0x000fea0003800000 */
.L_x_86:
[----:B-----5:R-:W-:Y:S01]  /*4fc0*/  LOP3.LUT R14, R103, 0xffffe000, RZ, 0xc0, !PT ;  /* 0xffffe000670e7812 */ /* 0x020fe200078ec0ff */
[----:B------:R-:W-:Y:S04]  /*4fd0*/  BSSY B1, `(.L_x_88) ;  /* 0x000000f000017945 */ /* 0x000fe80003800000 */
[----:B------:R-:W-:-:S04]  /*4fe0*/  FMUL R23, R14, R91 ;  /* 0x0000005b0e177220 */ /* 0x000fc80000400000 */
[----:B------:R-:W-:-:S05]  /*4ff0*/  FFMA R23, R84, R90, R23 ;  /* 0x0000005a54177223 */ /* 0x000fca0000000017 */
[----:B------:R-:W-:-:S05]  /*5000*/  F2FP.TF32.F32.PACK_B R23, R23 ;  /* 0x00000017ff17723e */ /* 0x000fca00024050ff */
[----:B------:R0:W-:Y:S01]  /*5010*/  @P0 STG.E desc[UR40][R20.64+0xe0], R23 ;  /* 0x0000e01714000986 */ /* 0x0001e2000c101928 */
[----:B------:R-:W-:-:S05]  /*5020*/  IADD3 R62, P0, R15, R110, RZ ;  /* 0x0000006e0f3e7210 */ /* 0x000fca0007f1e0ff */
[----:B------:R-:W-:Y:S01]  /*5030*/  IMAD.X R63, R5, 0x1, R111, P0 ;  /* 0x00000001053f7824 */ /* 0x000fe200000e066f */
[----:B------:R-:W-:-:S05]  /*5040*/  IADD3 R64, P0, R15, R110, RZ ;  /* 0x0000006e0f407210 */ /* 0x000fca0007f1e0ff */
[----:B------:R-:W-:Y:S01]  /*5050*/  IMAD.X R65, R5, 0x1, R111, P0 ;  /* 0x0000000105417824 */ /* 0x000fe200000e066f */
[----:B------:R-:W-:-:S05]  /*5060*/  IADD3 R14, P0, R15, R20, RZ ;  /* 0x000000140f0e7210 */ /* 0x000fca0007f1e0ff */
[----:B------:R-:W-:Y:S01]  /*5070*/  IMAD.X R15, R5, 0x1, R21, P0 ;  /* 0x00000001050f7824 */ /* 0x000fe200000e0615 */
[----:B------:R-:W-:-:S04]  /*5080*/  ISETP.GT.AND P0, PT, R4, 0x39, PT ;  /* 0x000000390400780c */ /* 0x000fc80003f04270 */
[----:B------:R-:W-:-:S13]  /*5090*/  ISETP.GT.AND P4, PT, R3, RZ, P0 ;  /* 0x000000ff0300720c */ /* 0x000fda0000784270 */
[----:B0-----:R-:W-:Y:S05]  /*50a0*/  @!P4 BRA `(.L_x_89) ;  /* 0x000000000004c947 */ /* 0x001fea0003800000 */
[----:B------:R0:W5:Y:S02]  /*50b0*/  LDG.E.LTC128B R103, desc[UR40][R6.64+0xe4] ;  /* 0x0000e42806677981 */ /* 0x000164000c1e1920 */
.L_x_89:
[----:B------:R-:W-:Y:S05]  /*50c0*/  BSYNC B1 ;  /* 0x0000000000017941 */ /* 0x000fea0003800000 */
.L_x_88:
        /* <DEDUP_REMOVED lines=9> */
.L_x_91:
[----:B------:R-:W-:Y:S05]  /*5160*/  BSYNC B1 ;  /* 0x0000000000017941 */ /* 0x000fea0003800000 */
.L_x_90:
        /* <DEDUP_REMOVED lines=9> */
.L_x_93:
[----:B------:R-:W-:Y:S05]  /*5200*/  BSYNC B1 ;  /* 0x0000000000017941 */ /* 0x000fea0003800000 */
.L_x_92:
[----:B-----5:R-:W-:-:S05]  /*5210*/  LOP3.LUT R4, R103, 0xffffe000, RZ, 0xc0, !PT ;  /* 0xffffe00067047812 */ /* 0x020fca00078ec0ff */
[----:B------:R-:W-:-:S04]  /*5220*/  FMUL R4, R4, R91 ;  /* 0x0000005b04047220 */ /* 0x000fc80000400000 */
[----:B------:R-:W-:-:S05]  /*5230*/  FFMA R87, R87, R90, R4 ;  /* 0x0000005a57577223 */ /* 0x000fca0000000004 */
[----:B------:R-:W-:-:S05]  /*5240*/  F2FP.TF32.F32.PACK_B R87, R87 ;  /* 0x00000057ff57723e */ /* 0x000fca00024050ff */
[----:B------:R0:W-:Y:S01]  /*5250*/  @P4 STG.E desc[UR40][R110.64+0xe4], R87 ;  /* 0x0000e4576e004986 */ /* 0x0001e2000c101928 */
[----:B------:R-:W-:-:S13]  /*5260*/  ISETP.GT.AND P4, PT, R3, 0x80, P6 ;  /* 0x000000800300780c */ /* 0x000fda0003784270 */
[----:B------:R-:W2:Y:S01]  /*5270*/  @P4 LDG.E.LTC128B R103, desc[UR40][R60.64] ;  /* 0x000000283c674981 */ /* 0x000ea2000c1e1920 */
[----:B------:R-:W-:Y:S01]  /*5280*/  BSSY B1, `(.L_x_94) ;  /* 0x000000a000017945 */ /* 0x000fe20003800000 */
[----:B--2---:R-:W-:-:S05]  /*5290*/  LOP3.LUT R4, R103, 0xffffe000, RZ, 0xc0, !PT ;  /* 0xffffe00067047812 */ /* 0x004fca00078ec0ff */
[----:B------:R-:W-:-:S04]  /*52a0*/  FMUL R5, R4, R91 ;  /* 0x0000005b04057220 */ /* 0x000fc80000400000 */
[----:B------:R-:W-:-:S05]  /*52b0*/  FFMA R5, R24, R90, R5 ;  /* 0x0000005a18057223 */ /* 0x000fca0000000005 */
[----:B------:R-:W-:-:S05]  /*52c0*/  F2FP.TF32.F32.PACK_B R5, R5 ;  /* 0x00000005ff05723e */ /* 0x000fca00024050ff */
[----:B------:R0:W-:Y:S01]  /*52d0*/  @P4 STG.E desc[UR40][R14.64], R5 ;  /* 0x000000050e004986 */ /* 0x0001e2000c101928 */
[----:B------:R-:W-:-:S04]  /*52e0*/  ISETP.NE.AND P4, PT, R119, RZ, PT ;  /* 0x000000ff7700720c */ /* 0x000fc80003f85270 */
[----:B------:R-:W-:-:S13]  /*52f0*/  ISETP.GT.AND P4, PT, R3, 0x80, P4 ;  /* 0x000000800300780c */ /* 0x000fda0002784270 */
[----:B0-----:R-:W-:Y:S05]  /*5300*/  @!P4 BRA `(.L_x_95) ;  /* 0x000000000004c947 */ /* 0x001fea0003800000 */
[----:B------:R0:W5:Y:S02]  /*5310*/  LDG.E.LTC128B R103, desc[UR40][R58.64+0x4] ;  /* 0x000004283a677981 */ /* 0x000164000c1e1920 */
.L_x_95:
[----:B------:R-:W-:Y:S05]  /*5320*/  BSYNC B1 ;  /* 0x0000000000017941 */ /* 0x000fea0003800000 */
.L_x_94:
[----:B-----5:R-:W-:Y:S01]  /*5330*/  LOP3.LUT R4, R103, 0xffffe000, RZ, 0xc0, !PT ;  /* 0xffffe00067047812 */ /* 0x020fe200078ec0ff */
[----:B------:R-:W-:Y:S01]  /*5340*/  @P4 IMAD.MOV.U32 R5, RZ, RZ, R15 ;  /* 0x000000ffff054224 */ /* 0x000fe200078e000f */
[----:B------:R-:W-:Y:S01]  /*5350*/  ISETP.GT.AND P6, PT, R3, 0x88, P6 ;  /* 0x000000880300780c */ /* 0x000fe200037c4270 */
[----:B------:R-:W-:Y:S02]  /*5360*/  BSSY B1, `(.L_x_96) ;  /* 0x0000008000017945 */ /* 0x000fe40003800000 */
[----:B------:R-:W-:-:S04]  /*5370*/  FMUL R4, R4, R91 ;  /* 0x0000005b04047220 */ /* 0x000fc80000400000 */
[----:B------:R-:W-:Y:S01]  /*5380*/  FFMA R25, R25, R90, R4 ;  /* 0x0000005a19197223 */ /* 0x000fe20000000004 */
[----:B------:R-:W-:-:S04]  /*5390*/  @P4 IMAD.MOV.U32 R4, RZ, RZ, R14 ;  /* 0x000000ffff044224 */ /* 0x000fc800078e000e */
[----:B------:R-:W-:-:S05]  /*53a0*/  F2FP.TF32.F32.PACK_B R25, R25 ;  /* 0x00000019ff19723e */ /* 0x000fca00024050ff */
[----:B------:R2:W-:Y:S01]  /*53b0*/  @P4 STG.E desc[UR40][R4.64+0x4], R25 ;  /* 0x0000041904004986 */ /* 0x0005e2000c101928 */
[----:B------:R-:W-:Y:S05]  /*53c0*/  @!P6 BRA `(.L_x_97) ;  /* 0x000000000004e947 */ /* 0x000fea0003800000 */
[----:B------:R0:W5:Y:S02]  /*53d0*/  LDG.E.LTC128B R103, desc[UR40][R10.64] ;  /* 0x000000280a677981 */ /* 0x000164000c1e1920 */
.L_x_97:
[----:B------:R-:W-:Y:S05]  /*53e0*/  BSYNC B1 ;  /* 0x0000000000017941 */ /* 0x000fea0003800000 */
.L_x_96:
[----:B--2--5:R-:W-:Y:S01]  /*53f0*/  LOP3.LUT R4, R103, 0xffffe000, RZ, 0xc0, !PT ;  /* 0xffffe00067047812 */ /* 0x024fe200078ec0ff */
[----:B------:R-:W-:Y:S01]  /*5400*/  BSSY B1, `(.L_x_98) ;  /* 0x0000009000017945 */ /* 0x000fe20003800000 */
[----:B------:R-:W-:-:S03]  /*5410*/  ISETP.NE.AND P4, PT, R119, RZ, PT ;  /* 0x000000ff7700720c */ /* 0x000fc60003f85270 */
[----:B------:R-:W-:Y:S01]  /*5420*/  FMUL R5, R4, R91 ;  /* 0x0000005b04057220 */ /* 0x000fe20000400000 */
[----:B------:R-:W-:-:S03]  /*5430*/  ISETP.GT.AND P4, PT, R3, 0x88, P4 ;  /* 0x000000880300780c */ /* 0x000fc60002784270 */
[----:B------:R-:W-:-:S05]  /*5440*/  FFMA R5, R26, R90, R5 ;  /* 0x0000005a1a057223 */ /* 0x000fca0000000005 */
[----:B------:R-:W-:-:S05]  /*5450*/  F2FP.TF32.F32.PACK_B R5, R5 ;  /* 0x00000005ff05723e */ /* 0x000fca00024050ff */
[----:B------:R2:W-:Y:S01]  /*5460*/  @P6 STG.E desc[UR40][R62.64], R5 ;  /* 0x000000053e006986 */ /* 0x0005e2000c101928 */
[----:B------:R-:W-:Y:S05]  /*5470*/  @!P4 BRA `(.L_x_99) ;  /* 0x000000000004c947 */ /* 0x000fea0003800000 */
[----:B------:R0:W5:Y:S02]  /*5480*/  LDG.E.LTC128B R103, desc[UR40][R12.64+0x4] ;  /* 0x000004280c677981 */ /* 0x000164000c1e1920 */
.L_x_99:
[----:B------:R-:W-:Y:S05]  /*5490*/  BSYNC B1 ;  /* 0x0000000000017941 */ /* 0x000fea0003800000 */
.L_x_98:
[----:B-----5:R-:W-:Y:S01]  /*54a0*/  LOP3.LUT R4, R103, 0xffffe000, RZ, 0xc0, !PT ;  /* 0xffffe00067047812 */ /* 0x020fe200078ec0ff */
[----:B------:R-:W-:Y:S01]  /*54b0*/  BSSY B1, `(.L_x_100) ;  /* 0x0000009000017945 */ /* 0x000fe20003800000 */
[----:B------:R-:W-:-:S03]  /*54c0*/  ISETP.NE.AND P6, PT, R116, RZ, PT ;  /* 0x000000ff7400720c */ /* 0x000fc60003fc5270 */
[----:B------:R-:W-:-:S04]  /*54d0*/  FMUL R4, R4, R91 ;  /* 0x0000005b04047220 */ /* 0x000fc80000400000 */
[----:B------:R-:W-:-:S05]  /*54e0*/  FFMA R27, R27, R90, R4 ;  /* 0x0000005a1b1b7223 */ /* 0x000fca0000000004 */
[----:B------:R-:W-:-:S05]  /*54f0*/  F2FP.TF32.F32.PACK_B R27, R27 ;  /* 0x0000001bff1b723e */ /* 0x000fca00024050ff */
[----:B------:R0:W-:Y:S01]  /*5500*/  @P4 STG.E desc[UR40][R64.64+0x4], R27 ;  /* 0x0000041b40004986 */ /* 0x0001e2000c101928 */
[----:B------:R-:W-:-:S13]  /*5510*/  ISETP.GT.AND P4, PT, R3, 0x80, P6 ;  /* 0x000000800300780c */ /* 0x000fda0003784270 */
[----:B0-----:R-:W-:Y:S05]  /*5520*/  @!P4 BRA `(.L_x_101) ;  /* 0x000000000004c947 */ /* 0x001fea0003800000 */
[----:B------:R0:W5:Y:S02]  /*5530*/  LDG.E.LTC128B R103, desc[UR40][R58.64+0x20] ;  /* 0x000020283a677981 */ /* 0x000164000c1e1920 */
.L_x_101:
[----:B------:R-:W-:Y:S05]  /*5540*/  BSYNC B1 ;  /* 0x0000000000017941 */ /* 0x000fea0003800000 */
.L_x_100:
[----:B-----5:R-:W-:Y:S01]  /*5550*/  LOP3.LUT R4, R103, 0xffffe000, RZ, 0xc0, !PT ;  /* 0xffffe00067047812 */ /* 0x020fe200078ec0ff */
[----:B------:R-:W-:Y:S01]  /*5560*/  BSSY B1, `(.L_x_102) ;  /* 0x000000b000017945 */ /* 0x000fe20003800000 */
[----:B------:R-:W-:-:S03]  /*5570*/  ISETP.NE.AND P6, PT, R117, RZ, PT ;  /* 0x000000ff7500720c */ /* 0x000fc60003fc5270 */
[----:B--2---:R-:W-:Y:S01]  /*5580*/  FMUL R5, R4, R91 ;  /* 0x0000005b04057220 */ /* 0x004fe20000400000 */
[----:B------:R-:W-:-:S03]  /*5590*/  @P4 IMAD.MOV.U32 R4, RZ, RZ, R14 ;  /* 0x000000ffff044224 */ /* 0x000fc600078e000e */
[----:B-1-34-:R-:W-:Y:S01]  /*55a0*/  FFMA R7, R28, R90, R5 ;  /* 0x0000005a1c077223 */ /* 0x01afe20000000005 */
[----:B------:R-:W-:-:S04]  /*55b0*/  @P4 IMAD.MOV.U32 R5, RZ, RZ, R15 ;  /* 0x000000ffff054224 */ /* 0x000fc800078e000f */
[----:B------:R-:W-:-:S05]  /*55c0*/  F2FP.TF32.F32.PACK_B R7, R7 ;  /* 0x00000007ff07723e */ /* 0x000fca00024050ff */
[----:B------:R1:W-:Y:S01]  /*55d0*/  @P4 STG.E desc[UR40][R4.64+0x20], R7 ;  /* 0x0000200704004986 */ /* 0x0003e2000c101928 */
[----:B------:R-:W-:-:S13]  /*55e0*/  ISETP.GT.AND P4, PT, R3, 0x80, P6 ;  /* 0x000000800300780c */ /* 0x000fda0003784270 */
[----:B-1----:R-:W-:Y:S05]  /*55f0*/  @!P4 BRA `(.L_x_103) ;  /* 0x000000000004c947 */ /* 0x002fea0003800000 */
[----:B------:R1:W5:Y:S02]  /*5600*/  LDG.E.LTC128B R103, desc[UR40][R58.64+0x24] ;  /* 0x000024283a677981 */ /* 0x000364000c1e1920 */
.L_x_103:
[----:B------:R-:W-:Y:S05]  /*5610*/  BSYNC B1 ;  /* 0x0000000000017941 */ /* 0x000fea0003800000 */
.L_x_102:
[----:B-----5:R-:W-:Y:S01]  /*5620*/  LOP3.LUT R4, R103, 0xffffe000, RZ, 0xc0, !PT ;  /* 0xffffe00067047812 */ /* 0x020fe200078ec0ff */
[----:B------:R-:W-:Y:S01]  /*5630*/  @P4 IMAD.MOV.U32 R5, RZ, RZ, R15 ;  /* 0x000000ffff054224 */ /* 0x000fe200078e000f */
[----:B------:R-:W-:Y:S03]  /*5640*/  BSSY B1, `(.L_x_104) ;  /* 0x000000a000017945 */ /* 0x000fe60003800000 */
[----:B------:R-:W-:-:S04]  /*5650*/  FMUL R4, R4, R91 ;  /* 0x0000005b04047220 */ /* 0x000fc80000400000 */
[----:B------:R-:W-:Y:S01]  /*5660*/  FFMA R29, R29, R90, R4 ;  /* 0x0000005a1d1d7223 */ /* 0x000fe20000000004 */
[----:B------:R-:W-:-:S04]  /*5670*/  @P4 IMAD.MOV.U32 R4, RZ, RZ, R14 ;  /* 0x000000ffff044224 */ /* 0x000fc800078e000e */
[----:B------:R-:W-:-:S05]  /*5680*/  F2FP.TF32.F32.PACK_B R29, R29 ;  /* 0x0000001dff1d723e */ /* 0x000fca00024050ff */
[----:B------:R2:W-:Y:S01]  /*5690*/  @P4 STG.E desc[UR40][R4.64+0x24], R29 ;  /* 0x0000241d04004986 */ /* 0x0005e2000c101928 */
[----:B------:R-:W-:-:S04]  /*56a0*/  ISETP.NE.AND P4, PT, R116, RZ, PT ;  /* 0x000000ff7400720c */ /* 0x000fc80003f85270 */
[----:B------:R-:W-:-:S13]  /*56b0*/  ISETP.GT.AND P4, PT, R3, 0x88, P4 ;  /* 0x000000880300780c */ /* 0x000fda0002784270 */
[----:B--2---:R-:W-:Y:S05]  /*56c0*/  @!P4 BRA `(.L_x_105) ;  /* 0x000000000004c947 */ /* 0x004fea0003800000 */
[----:B------:R2:W5:Y:S02]  /*56d0*/  LDG.E.LTC128B R103, desc[UR40][R12.64+0x20] ;  /* 0x000020280c677981 */ /* 0x000564000c1e1920 */
.L_x_105:
[----:B------:R-:W-:Y:S05]  /*56e0*/  BSYNC B1 ;  /* 0x0000000000017941 */ /* 0x000fea0003800000 */
.L_x_104:
[----:B-----5:R-:W-:Y:S01]  /*56f0*/  LOP3.LUT R4, R103, 0xffffe000, RZ, 0xc0, !PT ;  /* 0xffffe00067047812 */ /* 0x020fe200078ec0ff */
[----:B------:R-:W-:Y:S04]  /*5700*/  BSSY B1, `(.L_x_106) ;  /* 0x0000008000017945 */ /* 0x000fe80003800000 */
[----:B------:R-:W-:-:S04]  /*5710*/  FMUL R5, R4, R91 ;  /* 0x0000005b04057220 */ /* 0x000fc80000400000 */
[----:B------:R-:W-:-:S05]  /*5720*/  FFMA R5, R30, R90, R5 ;  /* 0x0000005a1e057223 */ /* 0x000fca0000000005 */
[----:B------:R-:W-:-:S05]  /*5730*/  F2FP.TF32.F32.PACK_B R5, R5 ;  /* 0x00000005ff05723e */ /* 0x000fca00024050ff */
[----:B------:R3:W-:Y:S01]  /*5740*/  @P4 STG.E desc[UR40][R8.64+0x20], R5 ;  /* 0x0000200508004986 */ /* 0x0007e2000c101928 */
[----:B------:R-:W-:-:S13]  /*5750*/  ISETP.GT.AND P4, PT, R3, 0x88, P6 ;  /* 0x000000880300780c */ /* 0x000fda0003784270 */
[----:B---3--:R-:W-:Y:S05]  /*5760*/  @!P4 BRA `(.L_x_107) ;  /* 0x000000000004c947 */ /* 0x008fea0003800000 */
[----:B------:R3:W5:Y:S02]  /*5770*/  LDG.E.LTC128B R103, desc[UR40][R12.64+0x24] ;  /* 0x000024280c677981 */ /* 0x000764000c1e1920 */
.L_x_107:
[----:B------:R-:W-:Y:S05]  /*5780*/  BSYNC B1 ;  /* 0x0000000000017941 */ /* 0x000fea0003800000 */
.L_x_106:
[----:B-----5:R-:W-:Y:S01]  /*5790*/  LOP3.LUT R4, R103, 0xffffe000, RZ, 0xc0, !PT ;  /* 0xffffe00067047812 */ /* 0x020fe200078ec0ff */
[----:B------:R-:W-:Y:S01]  /*57a0*/  @P4 IMAD.MOV.U32 R5, RZ, RZ, R9 ;  /* 0x000000ffff054224 */ /* 0x000fe200078e0009 */
[----:B------:R-:W-:Y:S01]  /*57b0*/  ISETP.NE.AND P6, PT, R112, RZ, PT ;  /* 0x000000ff7000720c */ /* 0x000fe20003fc5270 */
[----:B------:R-:W-:Y:S02]  /*57c0*/  BSSY B1, `(.L_x_108) ;  /* 0x0000009000017945 */ /* 0x000fe40003800000 */
[----:B------:R-:W-:-:S04]  /*57d0*/  FMUL R4, R4, R91 ;  /* 0x0000005b04047220 */ /* 0x000fc80000400000 */
[----:B------:R-:W-:Y:S01]  /*57e0*/  FFMA R31, R31, R90, R4 ;  /* 0x0000005a1f1f7223 */ /* 0x000fe20000000004 */
[----:B------:R-:W-:-:S04]  /*57f0*/  @P4 IMAD.MOV.U32 R4, RZ, RZ, R8 ;  /* 0x000000ffff044224 */ /* 0x000fc800078e0008 */
[----:B------:R-:W-:-:S05]  /*5800*/  F2FP.TF32.F32.PACK_B R31, R31 ;  /* 0x0000001fff1f723e */ /* 0x000fca00024050ff */
[----:B------:R4:W-:Y:S01]  /*5810*/  @P4 STG.E desc[UR40][R4.64+0x24], R31 ;  /* 0x0000241f04004986 */ /* 0x0009e2000c101928 */
[----:B------:R-:W-:-:S13]  /*5820*/  ISETP.GT.AND P4, PT, R3, 0x80, P6 ;  /* 0x000000800300780c */ /* 0x000fda0003784270 */
[----:B----4-:R-:W-:Y:S05]  /*5830*/  @!P4 BRA `(.L_x_109) ;  /* 0x000000000004c947 */ /* 0x010fea0003800000 */
[----:B------:R4:W5:Y:S02]  /*5840*/  LDG.E.LTC128B R103, desc[UR40][R58.64+0x40] ;  /* 0x000040283a677981 */ /* 0x000964000c1e1920 */
.L_x_109:
[----:B------:R-:W-:Y:S05]  /*5850*/  BSYNC B1 ;  /* 0x0000000000017941 */ /* 0x000fea0003800000 */
.L_x_108:
[----:B-----5:R-:W-:Y:S01]  /*5860*/  LOP3.LUT R4, R103, 0xffffe000, RZ, 0xc0, !PT ;  /* 0xffffe00067047812 */ /* 0x020fe200078ec0ff */
[----:B------:R-:W-:Y:S01]  /*5870*/  BSSY B1, `(.L_x_110) ;  /* 0x000000b000017945 */ /* 0x000fe20003800000 */
[----:B------:R-:W-:-:S03]  /*5880*/  ISETP.NE.AND P6, PT, R104, RZ, PT ;  /* 0x000000ff6800720c */ /* 0x000fc60003fc5270 */
[----:B------:R-:W-:Y:S01]  /*5890*/  FMUL R5, R4, R91 ;  /* 0x0000005b04057220 */ /* 0x000fe20000400000 */
[----:B------:R-:W-:-:S03]  /*58a0*/  @P4 IMAD.MOV.U32 R4, RZ, RZ, R14 ;  /* 0x000000ffff044224 */ /* 0x000fc600078e000e */
[----:B------:R-:W-:Y:S01]  /*58b0*/  FFMA R7, R32, R90, R5 ;  /* 0x0000005a20077223 */ /* 0x000fe20000000005 */
[----:B------:R-:W-:-:S04]  /*58c0*/  @P4 IMAD.MOV.U32 R5, RZ, RZ, R15 ;  /* 0x000000ffff054224 */ /* 0x000fc800078e000f */
[----:B------:R-:W-:-:S05]  /*58d0*/  F2FP.TF32.F32.PACK_B R7, R7 ;  /* 0x00000007ff07723e */ /* 0x000fca00024050ff */
[----:B------:R0:W-:Y:S01]  /*58e0*/  @P4 STG.E desc[UR40][R4.64+0x40], R7 ;  /* 0x0000400704004986 */ /* 0x0001e2000c101928 */
[----:B------:R-:W-:-:S13]  /*58f0*/  ISETP.GT.AND P4, PT, R3, 0x80, P6 ;  /* 0x000000800300780c */ /* 0x000fda0003784270 */
[----:B0-----:R-:W-:Y:S05]  /*5900*/  @!P4 BRA `(.L_x_111) ;  /* 0x000000000004c947 */ /* 0x001fea0003800000 */
[----:B------:R0:W5:Y:S02]  /*5910*/  LDG.E.LTC128B R103, desc[UR40][R58.64+0x44] ;  /* 0x000044283a677981 */ /* 0x000164000c1e1920 */
.L_x_111:
[----:B------:R-:W-:Y:S05]  /*5920*/  BSYNC B1 ;  /* 0x0000000000017941 */ /* 0x000fea0003800000 */
.L_x_110:
        /* <DEDUP_REMOVED lines=10> */
[----:B0-----:R-:W-:Y:S05]  /*59d0*/  @!P4 BRA `(.L_x_113) ;  /* 0x000000000004c947 */ /* 0x001fea0003800000 */
[----:B------:R0:W5:Y:S02]  /*59e0*/  LDG.E.LTC128B R103, desc[UR40][R12.64+0x40] ;  /* 0x000040280c677981 */ /* 0x000164000c1e1920 */
.L_x_113:
[----:B------:R-:W-:Y:S05]  /*59f0*/  BSYNC B1 ;  /* 0x0000000000017941 */ /* 0x000fea0003800000 */
.L_x_112:
[----:B-----5:R-:W-:Y:S01]  /*5a00*/  LOP3.LUT R4, R103, 0xffffe000, RZ, 0xc0, !PT ;  /* 0xffffe00067047812 */ /* 0x020fe200078ec0ff */
[----:B------:R-:W-:Y:S04]  /*5a10*/  BSSY B1, `(.L_x_114) ;  /* 0x000000a000017945 */ /* 0x000fe80003800000 */
        /* <DEDUP_REMOVED lines=9> */
.L_x_115:
[----:B------:R-:W-:Y:S05]  /*5ab0*/  BSYNC B1 ;  /* 0x0000000000017941 */ /* 0x000fea0003800000 */
.L_x_114:
        /* <DEDUP_REMOVED lines=10> */
[----:B0-----:R-:W-:Y:S05]  /*5b60*/  @!P4 BRA `(.L_x_117) ;  /* 0x000000000004c947 */ /* 0x001fea0003800000 */
[----:B------:R0:W5:Y:S02]  /*5b70*/  LDG.E.LTC128B R103, desc[UR40][R58.64+0x60] ;  /* 0x000060283a677981 */ /* 0x000164000c1e1920 */
.L_x_117:
[----:B------:R-:W-:Y:S05]  /*5b80*/  BSYNC B1 ;  /* 0x0000000000017941 */ /* 0x000fea0003800000 */
.L_x_116:
        /* <DEDUP_REMOVED lines=12> */
.L_x_119:
[----:B------:R-:W-:Y:S05]  /*5c50*/  BSYNC B1 ;  /* 0x0000000000017941 */ /* 0x000fea0003800000 */
.L_x_118:
        /* <DEDUP_REMOVED lines=12> */
.L_x_121:
[----:B------:R-:W-:Y:S05]  /*5d20*/  BSYNC B1 ;  /* 0x0000000000017941 */ /* 0x000fea0003800000 */
.L_x_120:
        /* <DEDUP_REMOVED lines=11> */
.L_x_123:
[----:B------:R-:W-:Y:S05]  /*5de0*/  BSYNC B1 ;  /* 0x0000000000017941 */ /* 0x000fea0003800000 */
.L_x_122:
        /* <DEDUP_REMOVED lines=12> */
.L_x_125:
[----:B------:R-:W-:Y:S05]  /*5eb0*/  BSYNC B1 ;  /* 0x0000000000017941 */ /* 0x000fea0003800000 */
.L_x_124:
        /* <DEDUP_REMOVED lines=12> */
.L_x_127:
[----:B------:R-:W-:Y:S05]  /*5f80*/  BSYNC B1 ;  /* 0x0000000000017941 */ /* 0x000fea0003800000 */
.L_x_126:
        /* <DEDUP_REMOVED lines=12> */
.L_x_129:
[----:B------:R-:W-:Y:S05]  /*6050*/  BSYNC B1 ;  /* 0x0000000000017941 */ /* 0x000fea0003800000 */
.L_x_128:
        /* <DEDUP_REMOVED lines=11> */
.L_x_131:
[----:B------:R-:W-:Y:S05]  /*6110*/  BSYNC B1 ;  /* 0x0000000000017941 */ /* 0x000fea0003800000 */
.L_x_130:
        /* <DEDUP_REMOVED lines=12> */
.L_x_133:
[----:B------:R-:W-:Y:S05]  /*61e0*/  BSYNC B1 ;  /* 0x0000000000017941 */ /* 0x000fea0003800000 */
.L_x_132:
        /* <DEDUP_REMOVED lines=11> */
.L_x_135:
[----:B------:R-:W-:Y:S05]  /*62a0*/  BSYNC B1 ;  /* 0x0000000000017941 */ /* 0x000fea0003800000 */
.L_x_134:
        /* <DEDUP_REMOVED lines=11> */
.L_x_137:
[----:B------:R-:W-:Y:S05]  /*6360*/  BSYNC B1 ;  /* 0x0000000000017941 */ /* 0x000fea0003800000 */
.L_x_136:
[----:B-----5:R-:W-:Y:S01]  /*6370*/  LOP3.LUT R4, R103, 0xffffe000, RZ, 0xc0, !PT ;  /* 0xffffe00067047812 */ /* 0x020fe200078ec0ff */
[----:B------:R-:W-:Y:S01]  /*6380*/  BSSY B1, `(.L_x_138) ;  /* 0x000000a000017945 */ /* 0x000fe20003800000 */
[----:B------:R-:W-:-:S03]  /*6390*/  ISETP.GT.AND P5, PT, R3, 0x88, P5 ;  /* 0x000000880300780c */ /* 0x000fc60002fa4270 */
[----:B------:R-:W-:Y:S01]  /*63a0*/  FMUL R5, R4, R91 ;  /* 0x0000005b04057220 */ /* 0x000fe20000400000 */
[----:B------:R-:W-:-:S03]  /*63b0*/  @P4 IMAD.MOV.U32 R4, RZ, RZ, R8 ;  /* 0x000000ffff044224 */ /* 0x000fc600078e0008 */
[----:B------:R-:W-:Y:S01]  /*63c0*/  FFMA R7, R46, R90, R5 ;  /* 0x0000005a2e077223 */ /* 0x000fe20000000005 */
[----:B------:R-:W-:-:S04]  /*63d0*/  @P4 IMAD.MOV.U32 R5, RZ, RZ, R9 ;  /* 0x000000ffff054224 */ /* 0x000fc800078e0009 */
[----:B------:R-:W-:-:S05]  /*63e0*/  F2FP.TF32.F32.PACK_B R7, R7 ;  /* 0x00000007ff07723e */ /* 0x000fca00024050ff */
[----:B------:R0:W-:Y:S01]  /*63f0*/  @P4 STG.E desc[UR40][R4.64+0xa0], R7 ;  /* 0x0000a00704004986 */ /* 0x0001e2000c101928 */
[----:B------:R-:W-:Y:S05]  /*6400*/  @!P5 BRA `(.L_x_139) ;  /* 0x000000000004d947 */ /* 0x000fea0003800000 */
[----:B------:R0:W5:Y:S02]  /*6410*/  LDG.E.LTC128B R103, desc[UR40][R12.64+0xa4] ;  /* 0x0000a4280c677981 */ /* 0x000164000c1e1920 */
.L_x_139:
[----:B------:R-:W-:Y:S05]  /*6420*/  BSYNC B1 ;  /* 0x0000000000017941 */ /* 0x000fea0003800000 */
.L_x_138:
[----:B0----5:R-:W-:Y:S01]  /*6430*/  LOP3.LUT R4, R103, 0xffffe000, RZ, 0xc0, !PT ;  /* 0xffffe00067047812 */ /* 0x021fe200078ec0ff */
        /* <DEDUP_REMOVED lines=10> */
.L_x_141:
[----:B------:R-:W-:Y:S05]  /*64e0*/  BSYNC B1 ;  /* 0x0000000000017941 */ /* 0x000fea0003800000 */
.L_x_140:
[----:B0----5:R-:W-:Y:S01]  /*64f0*/  LOP3.LUT R4, R103, 0xffffe000, RZ, 0xc0, !PT ;  /* 0xffffe00067047812 */ /* 0x021fe200078ec0ff */
        /* <DEDUP_REMOVED lines=10> */
.L_x_143:
[----:B------:R-:W-:Y:S05]  /*65a0*/  BSYNC B1 ;  /* 0x0000000000017941 */ /* 0x000fea0003800000 */
.L_x_142:
        /* <DEDUP_REMOVED lines=11> */
.L_x_145:
[----:B------:R-:W-:Y:S05]  /*6660*/  BSYNC B1 ;  /* 0x0000000000017941 */ /* 0x000fea0003800000 */
.L_x_144:
        /* <DEDUP_REMOVED lines=11> */
.L_x_147:
[----:B------:R-:W-:Y:S05]  /*6720*/  BSYNC B1 ;  /* 0x0000000000017941 */ /* 0x000fea0003800000 */
.L_x_146:
        /* <DEDUP_REMOVED lines=11> */
.L_x_149:
[----:B------:R-:W-:Y:S05]  /*67e0*/  BSYNC B1 ;  /* 0x0000000000017941 */ /* 0x000fea0003800000 */
.L_x_148:
        /* <DEDUP_REMOVED lines=11> */
.L_x_151:
[----:B------:R-:W-:Y:S05]  /*68a0*/  BSYNC B1 ;  /* 0x0000000000017941 */ /* 0x000fea0003800000 */
.L_x_150:
[----:B0----5:R-:W-:Y:S01]  /*68b0*/  LOP3.LUT R4, R103, 0xffffe000, RZ, 0xc0, !PT ;  /* 0xffffe00067047812 */ /* 0x021fe200078ec0ff */
        /* <DEDUP_REMOVED lines=8> */
.L_x_153:
[----:B------:R-:W-:Y:S05]  /*6940*/  BSYNC B1 ;  /* 0x0000000000017941 */ /* 0x000fea0003800000 */
.L_x_152:
        /* <DEDUP_REMOVED lines=11> */
.L_x_155:
[----:B------:R-:W-:Y:S05]  /*6a00*/  BSYNC B1 ;  /* 0x0000000000017941 */ /* 0x000fea0003800000 */
.L_x_154:
[----:B------:R-:W-:Y:S05]  /*6a10*/  @!P0 BRA `(.L_x_156) ;  /* 0x00000014008c8947 */ /* 0x000fea0003800000 */
[----:B0----5:R-:W-:-:S05]  /*6a20*/  LOP3.LUT R4, R103, 0xffffe000, RZ, 0xc0, !PT ;  /* 0xffffe00067047812 */ /* 0x021fca00078ec0ff */
[----:B------:R-:W-:-:S04]  /*6a30*/  FMUL R4, R4, R91 ;  /* 0x0000005b04047220 */ /* 0x000fc80000400000 */
[----:B------:R-:W-:-:S05]  /*6a40*/  FFMA R55, R55, R90, R4 ;  /* 0x0000005a37377223 */ /* 0x000fca0000000004 */
[----:B------:R-:W-:-:S05]  /*6a50*/  F2FP.TF32.F32.PACK_B R55, R55 ;  /* 0x00000037ff37723e */ /* 0x000fca00024050ff */
[----:B------:R0:W-:Y:S01]  /*6a60*/  STG.E desc[UR40][R8.64+0xe4], R55 ;  /* 0x0000e43708007986 */ /* 0x0001e2000c101928 */
[----:B------:R-:W-:Y:S05]  /*6a70*/  BRA `(.L_x_156) ;  /* 0x0000001400747947 */ /* 0x000fea0003800000 */
.L_x_33:
[----:B------:R-:W-:Y:S01]  /*6a80*/  ULDC.64 UR4, c[0x0][0x5c0] ;  /* 0x0001700000047ab9 */ /* 0x000fe20000000a00 */
[-C--:B------:R-:W-:Y:S01]  /*6a90*/  FMUL R5, R56, R90.reuse ;  /* 0x0000005a38057220 */ /* 0x080fe20000400000 */
[----:B------:R-:W-:Y:S01]  /*6aa0*/  ISETP.GT.AND P4, PT, R4, 0x1, PT ;  /* 0x000000010400780c */ /* 0x000fe20003f84270 */
[-C--:B------:R-:W-:Y:S01]  /*6ab0*/  FMUL R57, R57, R90.reuse ;  /* 0x0000005a39397220 */ /* 0x080fe20000400000 */
[----:B------:R-:W-:Y:S01]  /*6ac0*/  LEA R8, P2, R114, UR4, 0x2 ;  /* 0x0000000472087c11 */ /* 0x000fe2000f8410ff */
[----:B------:R-:W-:Y:S01]  /*6ad0*/  IMAD.SHL.U32 R15, R92, 0x4, RZ ;  /* 0x000000045c0f7824 */ /* 0x000fe200078e00ff */
[----:B------:R-:W-:Y:S01]  /*6ae0*/  ISETP.GT.AND P1, PT, R3, RZ, P4 ;  /* 0x000000ff0300720c */ /* 0x000fe20002724270 */
[----:B------:R-:W-:Y:S01]  /*6af0*/  IMAD.SHL.U32 R103, R93, 0x4, RZ ;  /* 0x000000045d677824 */ /* 0x000fe200078e00ff */
[----:B------:R-:W-:Y:S01]  /*6b00*/  LEA.HI.X R9, R114, UR5, R117, 0x2, P2 ;  /* 0x0000000572097c11 */ /* 0x000fe200090f1475 */
[-C--:B------:R-:W-:Y:S01]  /*6b10*/  FMUL R59, R59, R90.reuse ;  /* 0x0000005a3b3b7220 */ /* 0x080fe20000400000 */
[----:B------:R-:W-:Y:S01]  /*6b20*/  F2FP.TF32.F32.PACK_B R5, R5 ;  /* 0x00000005ff05723e */ /* 0x000fe200024050ff */
[-C--:B------:R-:W-:Y:S01]  /*6b30*/  FMUL R13, R58, R90.reuse ;  /* 0x0000005a3a0d7220 */ /* 0x080fe20000400000 */
[----:B------:R-:W-:Y:S01]  /*6b40*/  F2FP.TF32.F32.PACK_B R57, R57 ;  /* 0x00000039ff39723e */ /* 0x000fe200024050ff */
[-C--:B------:R-:W-:Y:S01]  /*6b50*/  FMUL R61, R61, R90.reuse ;  /* 0x0000005a3d3d7220 */ /* 0x080fe20000400000 */
[----:B------:R-:W-:Y:S01]  /*6b60*/  SHF.L.U64.HI R7, R92, 0x2, R95 ;  /* 0x000000025c077819 */ /* 0x000fe2000001025f */
[----:B------:R0:W-:Y:S01]  /*6b70*/  @P0 STG.E desc[UR40][R8.64], R5 ;  /* 0x0000000508000986 */ /* 0x0001e2000c101928 */
[----:B------:R-:W-:Y:S01]  /*6b80*/  ISETP.GT.AND P0, PT, R3, 0x8, P4 ;  /* 0x000000080300780c */ /* 0x000fe20002704270 */
[----:B------:R-:W-:Y:S01]  /*6b90*/  FMUL R63, R63, R90 ;  /* 0x0000005a3f3f7220 */ /* 0x000fe20000400000 */
[----:B------:R-:W-:Y:S01]  /*6ba0*/  IADD3 R10, P2, R15, R8, RZ ;  /* 0x000000080f0a7210 */ /* 0x000fe20007f5e0ff */
[----:B------:R-:W-:Y:S01]  /*6bb0*/  @P1 STG.E desc[UR40][R8.64+0x4], R57 ;  /* 0x0000043908001986 */ /* 0x000fe2000c101928 */
[----:B------:R-:W-:Y:S01]  /*6bc0*/  SHF.L.U64.HI R23, R93, 0x2, R94 ;  /* 0x000000025d177819 */ /* 0x000fe2000001025e */
[----:B------:R-:W-:Y:S01]  /*6bd0*/  FMUL R65, R65, R90 ;  /* 0x0000005a41417220 */ /* 0x000fe20000400000 */
[----:B------:R-:W-:Y:S01]  /*6be0*/  F2FP.TF32.F32.PACK_B R59, R59 ;  /* 0x0000003bff3b723e */ /* 0x000fe200024050ff */
[----:B------:R-:W-:Y:S01]  /*6bf0*/  IMAD.X R11, R7, 0x1, R9, P2 ;  /* 0x00000001070b7824 */ /* 0x000fe200010e0609 */
[----:B------:R-:W-:Y:S01]  /*6c00*/  IADD3 R6, P1, P2, R103, R8, R15 ;  /* 0x0000000867067210 */ /* 0x000fe20007a3e00f */
[-C--:B------:R-:W-:Y:S01]  /*6c10*/  FMUL R67, R67, R90.reuse ;  /* 0x0000005a43437220 */ /* 0x080fe20000400000 */
[----:B------:R-:W-:Y:S01]  /*6c20*/  ISETP.GT.AND P5, PT, R4, 0x8, PT ;  /* 0x000000080400780c */ /* 0x000fe20003fa4270 */
[-C--:B0-----:R-:W-:Y:S01]  /*6c30*/  FMUL R5, R60, R90.reuse ;  /* 0x0000005a3c057220 */ /* 0x081fe20000400000 */
[C---:B------:R-:W-:Y:S01]  /*6c40*/  ISETP.GT.AND P4, PT, R4.reuse, 0x9, PT ;  /* 0x000000090400780c */ /* 0x040fe20003f84270 */
[----:B------:R-:W-:Y:S01]  /*6c50*/  @P0 STG.E desc[UR40][R10.64+0x4], R59 ;  /* 0x0000043b0a000986 */ /* 0x000fe2000c101928 */
[----:B------:R-:W-:Y:S01]  /*6c60*/  ISETP.GT.AND P3, PT, R3, 0x8, P6 ;  /* 0x000000080300780c */ /* 0x000fe20003764270 */
[-C--:B------:R-:W-:Y:S01]  /*6c70*/  FMUL R69, R69, R90.reuse ;  /* 0x0000005a45457220 */ /* 0x080fe20000400000 */
[----:B------:R-:W-:Y:S01]  /*6c80*/  IADD3.X R7, R23, R9, R7, P1, P2 ;  /* 0x0000000917077210 */ /* 0x000fe20000fe4407 */
[-C--:B------:R-:W-:Y:S01]  /*6c90*/  FMUL R71, R71, R90.reuse ;  /* 0x0000005a47477220 */ /* 0x080fe20000400000 */
[----:B------:R-:W-:Y:S01]  /*6ca0*/  ISETP.GT.AND P1, PT, R3, RZ, P5 ;  /* 0x000000ff0300720c */ /* 0x000fe20002f24270 */
[-C--:B------:R-:W-:Y:S01]  /*6cb0*/  FMUL R73, R73, R90.reuse ;  /* 0x0000005a49497220 */ /* 0x080fe20000400000 */
[----:B------:R-:W-:Y:S01]  /*6cc0*/  ISETP.GT.AND P0, PT, R3, RZ, P4 ;  /* 0x000000ff0300720c */ /* 0x000fe20002704270 */
[-C--:B------:R-:W-:Y:S01]  /*6cd0*/  FMUL R75, R75, R90.reuse ;  /* 0x0000005a4b4b7220 */ /* 0x080fe20000400000 */
[----:B------:R-:W-:Y:S01]  /*6ce0*/  F2FP.TF32.F32.PACK_B R13, R13 ;  /* 0x0000000dff0d723e */ /* 0x000fe200024050ff */
[-C--:B------:R-:W-:Y:S01]  /*6cf0*/  FMUL R77, R77, R90.reuse ;  /* 0x0000005a4d4d7220 */ /* 0x080fe20000400000 */
[----:B------:R-:W-:Y:S01]  /*6d00*/  F2FP.TF32.F32.PACK_B R5, R5 ;  /* 0x00000005ff05723e */ /* 0x000fe200024050ff */
[-C--:B------:R-:W-:Y:S01]  /*6d10*/  FMUL R79, R79, R90.reuse ;  /* 0x0000005a4f4f7220 */ /* 0x080fe20000400000 */
[----:B------:R-:W-:Y:S01]  /*6d20*/  F2FP.TF32.F32.PACK_B R61, R61 ;  /* 0x0000003dff3d723e */ /* 0x000fe200024050ff */
[----:B------:R0:W-:Y:S01]  /*6d30*/  @P3 STG.E desc[UR40][R10.64], R13 ;  /* 0x0000000d0a003986 */ /* 0x0001e2000c101928 */
[----:B------:R-:W-:Y:S01]  /*6d40*/  F2FP.TF32.F32.PACK_B R63, R63 ;  /* 0x0000003fff3f723e */ /* 0x000fe200024050ff */
[-C--:B------:R-:W-:Y:S01]  /*6d50*/  FMUL R81, R81, R90.reuse ;  /* 0x0000005a51517220 */ /* 0x080fe20000400000 */
[C---:B------:R-:W-:Y:S01]  /*6d60*/  ISETP.GT.AND P3, PT, R4.reuse, 0x10, PT ;  /* 0x000000100400780c */ /* 0x040fe20003f64270 */
[----:B------:R1:W-:Y:S01]  /*6d70*/  @P1 STG.E desc[UR40][R8.64+0x20], R5 ;  /* 0x0000200508001986 */ /* 0x0003e2000c101928 */
[----:B------:R-:W-:Y:S01]  /*6d80*/  ISETP.GT.AND P1, PT, R3, 0x8, P5 ;  /* 0x000000080300780c */ /* 0x000fe20002f24270 */
[-C--:B------:R-:W-:Y:S01]  /*6d90*/  FMUL R83, R83, R90.reuse ;  /* 0x0000005a53537220 */ /* 0x080fe20000400000 */
[----:B------:R-:W-:Y:S01]  /*6da0*/  ISETP.GT.AND P2, PT, R4, 0x11, PT ;  /* 0x000000110400780c */ /* 0x000fe20003f44270 */
[----:B------:R-:W-:Y:S01]  /*6db0*/  @P0 STG.E desc[UR40][R8.64+0x24], R61 ;  /* 0x0000243d08000986 */ /* 0x000fe2000c101928 */
[----:B------:R-:W-:Y:S01]  /*6dc0*/  ISETP.GT.AND P0, PT, R3, 0x8, P4 ;  /* 0x000000080300780c */ /* 0x000fe20002704270 */
[-C--:B------:R-:W-:Y:S01]  /*6dd0*/  FMUL R85, R85, R90.reuse ;  /* 0x0000005a55557220 */ /* 0x080fe20000400000 */
[----:B------:R-:W-:Y:S01]  /*6de0*/  F2FP.TF32.F32.PACK_B R65, R65 ;  /* 0x00000041ff41723e */ /* 0x000fe200024050ff */
[-C--:B0-----:R-:W-:Y:S01]  /*6df0*/  FMUL R13, R62, R90.reuse ;  /* 0x0000005a3e0d7220 */ /* 0x081fe20000400000 */
[----:B------:R-:W-:Y:S01]  /*6e00*/  F2FP.TF32.F32.PACK_B R67, R67 ;  /* 0x00000043ff43723e */ /* 0x000fe200024050ff */
[-C--:B------:R-:W-:Y:S01]  /*6e10*/  FMUL R87, R87, R90.reuse ;  /* 0x0000005a57577220 */ /* 0x080fe20000400000 */
[----:B------:R-:W-:Y:S01]  /*6e20*/  F2FP.TF32.F32.PACK_B R69, R69 ;  /* 0x00000045ff45723e */ /* 0x000fe200024050ff */
[-C--:B-1----:R-:W-:Y:S01]  /*6e30*/  FMUL R5, R64, R90.reuse ;  /* 0x0000005a40057220 */ /* 0x082fe20000400000 */
[----:B------:R-:W-:Y:S01]  /*6e40*/  F2FP.TF32.F32.PACK_B R13, R13 ;  /* 0x0000000dff0d723e */ /* 0x000fe200024050ff */
[-C--:B------:R-:W-:Y:S01]  /*6e50*/  FMUL R25, R25, R90.reuse ;  /* 0x0000005a19197220 */ /* 0x080fe20000400000 */
[----:B------:R-:W-:Y:S01]  /*6e60*/  F2FP.TF32.F32.PACK_B R71, R71 ;  /* 0x00000047ff47723e */ /* 0x000fe200024050ff */
[-C--:B------:R-:W-:Y:S01]  /*6e70*/  FMUL R27, R27, R90.reuse ;  /* 0x0000005a1b1b7220 */ /* 0x080fe20000400000 */
[----:B------:R-:W-:Y:S01]  /*6e80*/  F2FP.TF32.F32.PACK_B R5, R5 ;  /* 0x00000005ff05723e */ /* 0x000fe200024050ff */
[----:B------:R-:W-:Y:S01]  /*6e90*/  @P0 STG.E desc[UR40][R10.64+0x24], R63 ;  /* 0x0000243f0a000986 */ /* 0x000fe2000c101928 */
[----:B------:R-:W-:Y:S01]  /*6ea0*/  ISETP.GT.AND P0, PT, R3, RZ, P3 ;  /* 0x000000ff0300720c */ /* 0x000fe20001f04270 */
[-C--:B------:R-:W-:Y:S01]  /*6eb0*/  FMUL R29, R29, R90.reuse ;  /* 0x0000005a1d1d7220 */ /* 0x080fe20000400000 */
[----:B------:R-:W-:Y:S01]  /*6ec0*/  F2FP.TF32.F32.PACK_B R73, R73 ;  /* 0x00000049ff49723e */ /* 0x000fe200024050ff */
[----:B------:R0:W-:Y:S01]  /*6ed0*/  @P1 STG.E desc[UR40][R10.64+0x20], R13 ;  /* 0x0000200d0a001986 */ /* 0x0001e2000c101928 */
[C---:B------:R-:W-:Y:S01]  /*6ee0*/  ISETP.GT.AND P1, PT, R4.reuse, 0x19, PT ;  /* 0x000000190400780c */ /* 0x040fe20003f24270 */
[-C--:B------:R-:W-:Y:S01]  /*6ef0*/  FMUL R31, R31, R90.reuse ;  /* 0x0000005a1f1f7220 */ /* 0x080fe20000400000 */
[----:B------:R-:W-:Y:S01]  /*6f00*/  F2FP.TF32.F32.PACK_B R75, R75 ;  /* 0x0000004bff4b723e */ /* 0x000fe200024050ff */
[-C--:B------:R-:W-:Y:S01]  /*6f10*/  FMUL R33, R33, R90.reuse ;  /* 0x0000005a21217220 */ /* 0x080fe20000400000 */
[C---:B------:R-:W-:Y:S01]  /*6f20*/  ISETP.GT.AND P5, PT, R4.reuse, 0x28, PT ;  /* 0x000000280400780c */ /* 0x040fe20003fa4270 */
[-C--:B------:R-:W-:Y:S01]  /*6f30*/  FMUL R35, R35, R90.reuse ;  /* 0x0000005a23237220 */ /* 0x080fe20000400000 */
[----:B------:R-:W-:Y:S01]  /*6f40*/  ISETP.GT.AND P4, PT, R4, 0x29, PT ;  /* 0x000000290400780c */ /* 0x000fe20003f84270 */
[-C--:B------:R-:W-:Y:S01]  /*6f50*/  FMUL R37, R37, R90.reuse ;  /* 0x0000005a25257220 */ /* 0x080fe20000400000 */
[----:B------:R-:W-:Y:S01]  /*6f60*/  F2FP.TF32.F32.PACK_B R77, R77 ;  /* 0x0000004dff4d723e */ /* 0x000fe200024050ff */
[----:B------:R1:W-:Y:S01]  /*6f70*/  @P0 STG.E desc[UR40][R8.64+0x40], R5 ;  /* 0x0000400508000986 */ /* 0x0003e2000c101928 */
[----:B------:R-:W-:Y:S01]  /*6f80*/  ISETP.GT.AND P0, PT, R3, RZ, P2 ;  /* 0x000000ff0300720c */ /* 0x000fe20001704270 */
[-C--:B0-----:R-:W-:Y:S01]  /*6f90*/  FMUL R13, R66, R90.reuse ;  /* 0x0000005a420d7220 */ /* 0x081fe20000400000 */
[----:B------:R-:W-:Y:S01]  /*6fa0*/  F2FP.TF32.F32.PACK_B R79, R79 ;  /* 0x0000004fff4f723e */ /* 0x000fe200024050ff */
[-C--:B------:R-:W-:Y:S01]  /*6fb0*/  FMUL R39, R39, R90.reuse ;  /* 0x0000005a27277220 */ /* 0x080fe20000400000 */
[----:B------:R-:W-:Y:S01]  /*6fc0*/  F2FP.TF32.F32.PACK_B R81, R81 ;  /* 0x00000051ff51723e */ /* 0x000fe200024050ff */
[-C--:B------:R-:W-:Y:S01]  /*6fd0*/  FMUL R41, R41, R90.reuse ;  /* 0x0000005a29297220 */ /* 0x080fe20000400000 */
[----:B------:R-:W-:Y:S01]  /*6fe0*/  F2FP.TF32.F32.PACK_B R13, R13 ;  /* 0x0000000dff0d723e */ /* 0x000fe200024050ff */
[-C--:B------:R-:W-:Y:S01]  /*6ff0*/  FMUL R43, R43, R90.reuse ;  /* 0x0000005a2b2b7220 */ /* 0x080fe20000400000 */
[----:B------:R-:W-:Y:S01]  /*7000*/  F2FP.TF32.F32.PACK_B R83, R83 ;  /* 0x00000053ff53723e */ /* 0x000fe200024050ff */
[-C--:B------:R-:W-:Y:S01]  /*7010*/  FMUL R45, R45, R90.reuse ;  /* 0x0000005a2d2d7220 */ /* 0x080fe20000400000 */
[----:B------:R-:W-:Y:S01]  /*7020*/  P2R R57, PR, RZ, 0x20 ;  /* 0x00000020ff397803 */ /* 0x000fe20000000000 */
[-C--:B-1----:R-:W-:Y:S01]  /*7030*/  FMUL R5, R68, R90.reuse ;  /* 0x0000005a44057220 */ /* 0x082fe20000400000 */
[----:B------:R-:W-:Y:S01]  /*7040*/  P2R R56, PR, RZ, 0x10 ;  /* 0x00000010ff387803 */ /* 0x000fe20000000000 */
[----:B------:R-:W-:Y:S01]  /*7050*/  @P0 STG.E desc[UR40][R8.64+0x44], R65 ;  /* 0x0000444108000986 */ /* 0x000fe2000c101928 */
[----:B------:R-:W-:Y:S01]  /*7060*/  ISETP.GT.AND P0, PT, R3, 0x8, P3 ;  /* 0x000000080300780c */ /* 0x000fe20001f04270 */
[-C--:B------:R-:W-:Y:S01]  /*7070*/  FMUL R47, R47, R90.reuse ;  /* 0x0000005a2f2f7220 */ /* 0x080fe20000400000 */
[----:B------:R-:W-:Y:S01]  /*7080*/  F2FP.TF32.F32.PACK_B R5, R5 ;  /* 0x00000005ff05723e */ /* 0x000fe200024050ff */
[-C--:B------:R-:W-:Y:S01]  /*7090*/  FMUL R49, R49, R90.reuse ;  /* 0x0000005a31317220 */ /* 0x080fe20000400000 */
[----:B------:R-:W-:Y:S01]  /*70a0*/  ISETP.GT.AND P3, PT, R4, 0x30, PT ;  /* 0x000000300400780c */ /* 0x000fe20003f64270 */
[-C--:B------:R-:W-:Y:S01]  /*70b0*/  FMUL R51, R51, R90.reuse ;  /* 0x0000005a33337220 */ /* 0x080fe20000400000 */
[----:B------:R-:W-:Y:S01]  /*70c0*/  F2FP.TF32.F32.PACK_B R85, R85 ;  /* 0x00000055ff55723e */ /* 0x000fe200024050ff */
[-C--:B------:R-:W-:Y:S01]  /*70d0*/  FMUL R53, R53, R90.reuse ;  /* 0x0000005a35357220 */ /* 0x080fe20000400000 */
[----:B------:R-:W-:Y:S01]  /*70e0*/  F2FP.TF32.F32.PACK_B R87, R87 ;  /* 0x00000057ff57723e */ /* 0x000fe200024050ff */
[----:B------:R-:W-:Y:S01]  /*70f0*/  FMUL R55, R55, R90 ;  /* 0x0000005a37377220 */ /* 0x000fe20000400000 */
[----:B------:R-:W-:-:S02]  /*7100*/  F2FP.TF32.F32.PACK_B R25, R25 ;  /* 0x00000019ff19723e */ /* 0x000fc400024050ff */
[----:B------:R-:W-:Y:S01]  /*7110*/  F2FP.TF32.F32.PACK_B R27, R27 ;  /* 0x0000001bff1b723e */ /* 0x000fe200024050ff */
[----:B------:R0:W-:Y:S01]  /*7120*/  @P0 STG.E desc[UR40][R10.64+0x40], R13 ;  /* 0x0000400d0a000986 */ /* 0x0001e2000c101928 */
[----:B------:R-:W-:Y:S02]  /*7130*/  ISETP.GT.AND P0, PT, R3, 0x8, P2 ;  /* 0x000000080300780c */ /* 0x000fe40001704270 */
[----:B------:R-:W-:Y:S02]  /*7140*/  ISETP.GT.AND P2, PT, R4, 0x18, PT ;  /* 0x000000180400780c */ /* 0x000fe40003f44270 */
[----:B------:R-:W-:Y:S02]  /*7150*/  F2FP.TF32.F32.PACK_B R29, R29 ;  /* 0x0000001dff1d723e */ /* 0x000fe400024050ff */
[----:B------:R-:W-:Y:S02]  /*7160*/  F2FP.TF32.F32.PACK_B R31, R31 ;  /* 0x0000001fff1f723e */ /* 0x000fe400024050ff */
[----:B------:R-:W-:-:S02]  /*7170*/  F2FP.TF32.F32.PACK_B R33, R33 ;  /* 0x00000021ff21723e */ /* 0x000fc400024050ff */
[----:B------:R-:W-:Y:S01]  /*7180*/  F2FP.TF32.F32.PACK_B R35, R35 ;  /* 0x00000023ff23723e */ /* 0x000fe200024050ff */
[----:B0-----:R-:W-:Y:S01]  /*7190*/  FMUL R13, R70, R90 ;  /* 0x0000005a460d7220 */ /* 0x001fe20000400000 */
[----:B------:R-:W-:Y:S01]  /*71a0*/  F2FP.TF32.F32.PACK_B R37, R37 ;  /* 0x00000025ff25723e */ /* 0x000fe200024050ff */
[----:B------:R-:W-:Y:S01]  /*71b0*/  @P0 STG.E desc[UR40][R10.64+0x44], R67 ;  /* 0x000044430a000986 */ /* 0x000fe2000c101928 */
[----:B------:R-:W-:Y:S02]  /*71c0*/  ISETP.GT.AND P0, PT, R3, RZ, P2 ;  /* 0x000000ff0300720c */ /* 0x000fe40001704270 */
[----:B------:R-:W-:Y:S02]  /*71d0*/  F2FP.TF32.F32.PACK_B R13, R13 ;  /* 0x0000000dff0d723e */ /* 0x000fe400024050ff */
[----:B------:R-:W-:Y:S02]  /*71e0*/  F2FP.TF32.F32.PACK_B R39, R39 ;  /* 0x00000027ff27723e */ /* 0x000fe400024050ff */
[----:B------:R-:W-:-:S02]  /*71f0*/  F2FP.TF32.F32.PACK_B R41, R41 ;  /* 0x00000029ff29723e */ /* 0x000fc400024050ff */
[----:B------:R-:W-:Y:S02]  /*7200*/  F2FP.TF32.F32.PACK_B R43, R43 ;  /* 0x0000002bff2b723e */ /* 0x000fe400024050ff */
[----:B------:R-:W-:Y:S02]  /*7210*/  F2FP.TF32.F32.PACK_B R45, R45 ;  /* 0x0000002dff2d723e */ /* 0x000fe400024050ff */
[----:B------:R-:W-:Y:S01]  /*7220*/  F2FP.TF32.F32.PACK_B R47, R47 ;  /* 0x0000002fff2f723e */ /* 0x000fe200024050ff */
[----:B------:R0:W-:Y:S01]  /*7230*/  @P0 STG.E desc[UR40][R8.64+0x60], R5 ;  /* 0x0000600508000986 */ /* 0x0001e2000c101928 */
[----:B------:R-:W-:Y:S02]  /*7240*/  ISETP.GT.AND P0, PT, R3, RZ, P1 ;  /* 0x000000ff0300720c */ /* 0x000fe40000f04270 */
[----:B------:R-:W-:Y:S02]  /*7250*/  F2FP.TF32.F32.PACK_B R49, R49 ;  /* 0x00000031ff31723e */ /* 0x000fe400024050ff */
[----:B------:R-:W-:-:S02]  /*7260*/  F2FP.TF32.F32.PACK_B R51, R51 ;  /* 0x00000033ff33723e */ /* 0x000fc400024050ff */
[----:B------:R-:W-:Y:S02]  /*7270*/  F2FP.TF32.F32.PACK_B R53, R53 ;  /* 0x00000035ff35723e */ /* 0x000fe400024050ff */
[----:B------:R-:W-:Y:S01]  /*7280*/  F2FP.TF32.F32.PACK_B R55, R55 ;  /* 0x00000037ff37723e */ /* 0x000fe200024050ff */
[----:B0-----:R-:W-:-:S04]  /*7290*/  FMUL R5, R72, R90 ;  /* 0x0000005a48057220 */ /* 0x001fc80000400000 */
[----:B------:R-:W-:Y:S01]  /*72a0*/  @P0 STG.E desc[UR40][R8.64+0x64], R69 ;  /* 0x0000644508000986 */ /* 0x000fe2000c101928 */
[----:B------:R-:W-:Y:S02]  /*72b0*/  ISETP.GT.AND P0, PT, R3, 0x8, P2 ;  /* 0x000000080300780c */ /* 0x000fe40001704270 */
[----:B------:R-:W-:Y:S02]  /*72c0*/  ISETP.GT.AND P2, PT, R4, 0x20, PT ;  /* 0x000000200400780c */ /* 0x000fe40003f44270 */
[----:B------:R-:W-:-:S09]  /*72d0*/  F2FP.TF32.F32.PACK_B R5, R5 ;  /* 0x00000005ff05723e */ /* 0x000fd200024050ff */
[----:B------:R0:W-:Y:S01]  /*72e0*/  @P0 STG.E desc[UR40][R10.64+0x60], R13 ;  /* 0x0000600d0a000986 */ /* 0x0001e2000c101928 */
[----:B------:R-:W-:Y:S02]  /*72f0*/  ISETP.GT.AND P0, PT, R3, 0x8, P1 ;  /* 0x000000080300780c */ /* 0x000fe40000f04270 */
[----:B------:R-:W-:Y:S01]  /*7300*/  ISETP.GT.AND P1, PT, R4, 0x21, PT ;  /* 0x000000210400780c */ /* 0x000fe20003f24270 */
[----:B0-----:R-:W-:-:S10]  /*7310*/  FMUL R13, R74, R90 ;  /* 0x0000005a4a0d7220 */ /* 0x001fd40000400000 */
[----:B------:R-:W-:Y:S01]  /*7320*/  @P0 STG.E desc[UR40][R10.64+0x64], R71 ;  /* 0x000064470a000986 */ /* 0x000fe2000c101928 */
[----:B------:R-:W-:Y:S02]  /*7330*/  ISETP.GT.AND P0, PT, R3, RZ, P2 ;  /* 0x000000ff0300720c */ /* 0x000fe40001704270 */
[----:B------:R-:W-:-:S11]  /*7340*/  F2FP.TF32.F32.PACK_B R13, R13 ;  /* 0x0000000dff0d723e */ /* 0x000fd600024050ff */
[----:B------:R0:W-:Y:S01]  /*7350*/  @P0 STG.E desc[UR40][R8.64+0x80], R5 ;  /* 0x0000800508000986 */ /* 0x0001e2000c101928 */
[----:B------:R-:W-:Y:S01]  /*7360*/  ISETP.GT.AND P0, PT, R3, RZ, P1 ;  /* 0x000000ff0300720c */ /* 0x000fe20000f04270 */
[----:B0-----:R-:W-:-:S12]  /*7370*/  FMUL R5, R76, R90 ;  /* 0x0000005a4c057220 */ /* 0x001fd80000400000 */
[----:B------:R-:W-:Y:S01]  /*7380*/  @P0 STG.E desc[UR40][R8.64+0x84], R73 ;  /* 0x0000844908000986 */ /* 0x000fe2000c101928 */
[----:B------:R-:W-:Y:S02]  /*7390*/  ISETP.GT.AND P0, PT, R3, 0x8, P2 ;  /* 0x000000080300780c */ /* 0x000fe40001704270 */
[----:B------:R-:W-:Y:S02]  /*73a0*/  F2FP.TF32.F32.PACK_B R5, R5 ;  /* 0x00000005ff05723e */ /* 0x000fe400024050ff */
[----:B------:R-:W-:-:S09]  /*73b0*/  ISETP.GT.AND P2, PT, R4, 0x38, PT ;  /* 0x000000380400780c */ /* 0x000fd20003f44270 */
[----:B------:R0:W-:Y:S01]  /*73c0*/  @P0 STG.E desc[UR40][R10.64+0x80], R13 ;  /* 0x0000800d0a000986 */ /* 0x0001e2000c101928 */
[----:B------:R-:W-:Y:S01]  /*73d0*/  ISETP.GT.AND P0, PT, R3, 0x8, P1 ;  /* 0x000000080300780c */ /* 0x000fe20000f04270 */
[----:B0-----:R-:W-:-:S12]  /*73e0*/  FMUL R13, R78, R90 ;  /* 0x0000005a4e0d7220 */ /* 0x001fd80000400000 */
        /* <DEDUP_REMOVED lines=8> */
[----:B------:R-:W-:-:S11]  /*7470*/  F2FP.TF32.F32.PACK_B R5, R5 ;  /* 0x00000005ff05723e */ /* 0x000fd600024050ff */
[----:B------:R0:W-:Y:S01]  /*7480*/  @P0 STG.E desc[UR40][R10.64+0xa0], R13 ;  /* 0x0000a00d0a000986 */ /* 0x0001e2000c101928 */
[C---:B------:R-:W-:Y:S02]  /*7490*/  ISETP.GT.AND P0, PT, R3.reuse, 0x8, P4 ;  /* 0x000000080300780c */ /* 0x040fe40002704270 */
[----:B------:R-:W-:Y:S01]  /*74a0*/  ISETP.GT.AND P4, PT, R3, 0x8, P2 ;  /* 0x000000080300780c */ /* 0x000fe20001784270 */
[----:B0-----:R-:W-:-:S10]  /*74b0*/  FMUL R13, R82, R90 ;  /* 0x0000005a520d7220 */ /* 0x001fd40000400000 */
[----:B------:R-:W-:Y:S01]  /*74c0*/  @P0 STG.E desc[UR40][R10.64+0xa4], R79 ;  /* 0x0000a44f0a000986 */ /* 0x000fe2000c101928 */
[----:B------:R-:W-:Y:S02]  /*74d0*/  ISETP.GT.AND P0, PT, R3, RZ, P3 ;  /* 0x000000ff0300720c */ /* 0x000fe40001f04270 */
[----:B------:R-:W-:-:S11]  /*74e0*/  F2FP.TF32.F32.PACK_B R13, R13 ;  /* 0x0000000dff0d723e */ /* 0x000fd600024050ff */
[----:B------:R0:W-:Y:S01]  /*74f0*/  @P0 STG.E desc[UR40][R8.64+0xc0], R5 ;  /* 0x0000c00508000986 */ /* 0x0001e2000c101928 */
[----:B------:R-:W-:-:S04]  /*7500*/  ISETP.GT.AND P0, PT, R4, 0x31, PT ;  /* 0x000000310400780c */ /* 0x000fc80003f04270 */
[----:B------:R-:W-:Y:S01]  /*7510*/  ISETP.GT.AND P1, PT, R3, RZ, P0 ;  /* 0x000000ff0300720c */ /* 0x000fe20000724270 */
[----:B0-----:R-:W-:-:S05]  /*7520*/  FMUL R5, R84, R90 ;  /* 0x0000005a54057220 */ /* 0x001fca0000400000 */
[----:B------:R-:W-:-:S07]  /*7530*/  F2FP.TF32.F32.PACK_B R5, R5 ;  /* 0x00000005ff05723e */ /* 0x000fce00024050ff */
[----:B------:R-:W-:Y:S01]  /*7540*/  @P1 STG.E desc[UR40][R8.64+0xc4], R81 ;  /* 0x0000c45108001986 */ /* 0x000fe2000c101928 */
[----:B------:R-:W-:-:S13]  /*7550*/  ISETP.GT.AND P1, PT, R3, 0x8, P3 ;  /* 0x000000080300780c */ /* 0x000fda0001f24270 */
[----:B------:R0:W-:Y:S01]  /*7560*/  @P1 STG.E desc[UR40][R10.64+0xc0], R13 ;  /* 0x0000c00d0a001986 */ /* 0x0001e2000c101928 */
[----:B------:R-:W-:-:S13]  /*7570*/  ISETP.GT.AND P1, PT, R3, 0x8, P0 ;  /* 0x000000080300780c */ /* 0x000fda0000724270 */
[----:B------:R-:W-:Y:S01]  /*7580*/  @P1 STG.E desc[UR40][R10.64+0xc4], R83 ;  /* 0x0000c4530a001986 */ /* 0x000fe2000c101928 */
[----:B------:R-:W-:-:S05]  /*7590*/  IADD3 R14, P1, R103, R10, RZ ;  /* 0x0000000a670e7210 */ /* 0x000fca0007f3e0ff */
[----:B------:R-:W-:Y:S01]  /*75a0*/  IMAD.X R15, R23, 0x1, R11, P1 ;  /* 0x00000001170f7824 */ /* 0x000fe200008e060b */
[----:B------:R-:W-:-:S13]  /*75b0*/  ISETP.GT.AND P1, PT, R3, RZ, P2 ;  /* 0x000000ff0300720c */ /* 0x000fda0001724270 */
[----:B------:R1:W-:Y:S01]  /*75c0*/  @P1 STG.E desc[UR40][R8.64+0xe0], R5 ;  /* 0x0000e00508001986 */ /* 0x0003e2000c101928 */
[----:B------:R-:W-:-:S05]  /*75d0*/  IADD3 R20, P1, R103, R10, RZ ;  /* 0x0000000a67147210 */ /* 0x000fca0007f3e0ff */
[----:B------:R-:W-:Y:S01]  /*75e0*/  IMAD.X R21, R23, 0x1, R11, P1 ;  /* 0x0000000117157824 */ /* 0x000fe200008e060b */
[----:B------:R-:W-:-:S05]  /*75f0*/  IADD3 R12, P1, R103, R8, RZ ;  /* 0x00000008670c7210 */ /* 0x000fca0007f3e0ff */
[----:B0-----:R-:W-:Y:S01]  /*7600*/  IMAD.X R13, R23, 0x1, R9, P1 ;  /* 0x00000001170d7824 */ /* 0x001fe200008e0609 */
[----:B------:R-:W-:Y:S01]  /*7610*/  ISETP.GT.AND P1, PT, R4, 0x39, PT ;  /* 0x000000390400780c */ /* 0x000fe20003f24270 */
[-C--:B-1----:R-:W-:Y:S01]  /*7620*/  FMUL R5, R86, R90.reuse ;  /* 0x0000005a56057220 */ /* 0x082fe20000400000 */
[----:B------:R-:W-:Y:S02]  /*7630*/  FMUL R23, R24, R90 ;  /* 0x0000005a18177220 */ /* 0x000fe40000400000 */
[----:B------:R-:W-:Y:S02]  /*7640*/  ISETP.GT.AND P5, PT, R3, RZ, P1 ;  /* 0x000000ff0300720c */ /* 0x000fe40000fa4270 */
[----:B------:R-:W-:Y:S02]  /*7650*/  F2FP.TF32.F32.PACK_B R5, R5 ;  /* 0x00000005ff05723e */ /* 0x000fe400024050ff */
[----:B------:R-:W-:-:S09]  /*7660*/  F2FP.TF32.F32.PACK_B R23, R23 ;  /* 0x00000017ff17723e */ /* 0x000fd200024050ff */
[----:B------:R-:W-:Y:S01]  /*7670*/  @P5 STG.E desc[UR40][R8.64+0xe4], R85 ;  /* 0x0000e45508005986 */ /* 0x000fe2000c101928 */
[----:B------:R-:W-:-:S03]  /*7680*/  ISETP.GT.AND P5, PT, R4, 0x1, PT ;  /* 0x000000010400780c */ /* 0x000fc60003fa4270 */
[----:B------:R0:W-:Y:S01]  /*7690*/  @P4 STG.E desc[UR40][R10.64+0xe0], R5 ;  /* 0x0000e0050a004986 */ /* 0x0001e2000c101928 */
[C---:B------:R-:W-:Y:S02]  /*76a0*/  ISETP.GT.AND P4, PT, R3.reuse, 0x8, P1 ;  /* 0x000000080300780c */ /* 0x040fe40000f84270 */
[----:B------:R-:W-:Y:S01]  /*76b0*/  ISETP.GT.AND P5, PT, R3, 0x80, P5 ;  /* 0x000000800300780c */ /* 0x000fe20002fa4270 */
[----:B0-----:R-:W-:-:S10]  /*76c0*/  FMUL R5, R26, R90 ;  /* 0x0000005a1a057220 */ /* 0x001fd40000400000 */
[----:B------:R0:W-:Y:S01]  /*76d0*/  @P4 STG.E desc[UR40][R10.64+0xe4], R87 ;  /* 0x0000e4570a004986 */ /* 0x0001e2000c101928 */
[C---:B------:R-:W-:Y:S01]  /*76e0*/  ISETP.GT.AND P4, PT, R3.reuse, 0x80, P6 ;  /* 0x000000800300780c */ /* 0x040fe20003784270 */
[----:B------:R-:W-:Y:S01]  /*76f0*/  @P5 IMAD.MOV.U32 R8, RZ, RZ, R12 ;  /* 0x000000ffff085224 */ /* 0x000fe200078e000c */
[----:B------:R-:W-:Y:S01]  /*7700*/  ISETP.GT.AND P6, PT, R3, 0x88, P6 ;  /* 0x000000880300780c */ /* 0x000fe200037c4270 */
[----:B------:R-:W-:Y:S01]  /*7710*/  @P5 IMAD.MOV.U32 R9, RZ, RZ, R13 ;  /* 0x000000ffff095224 */ /* 0x000fe200078e000d */
[----:B------:R-:W-:Y:S01]  /*7720*/  F2FP.TF32.F32.PACK_B R5, R5 ;  /* 0x00000005ff05723e */ /* 0x000fe200024050ff */
[----:B0-----:R-:W-:-:S08]  /*7730*/  FMUL R11, R28, R90 ;  /* 0x0000005a1c0b7220 */ /* 0x001fd00000400000 */
[----:B------:R-:W-:Y:S01]  /*7740*/  @P4 STG.E desc[UR40][R12.64], R23 ;  /* 0x000000170c004986 */ /* 0x000fe2000c101928 */
[----:B------:R-:W-:Y:S02]  /*7750*/  ISETP.NE.AND P4, PT, R56, RZ, PT ;  /* 0x000000ff3800720c */ /* 0x000fe40003f85270 */
[----:B------:R-:W-:Y:S01]  /*7760*/  F2FP.TF32.F32.PACK_B R11, R11 ;  /* 0x0000000bff0b723e */ /* 0x000fe200024050ff */
[----:B------:R-:W-:Y:S01]  /*7770*/  @P5 STG.E desc[UR40][R8.64+0x4], R25 ;  /* 0x0000041908005986 */ /* 0x000fe2000c101928 */
[----:B------:R-:W-:-:S03]  /*7780*/  ISETP.NE.AND P5, PT, R57, RZ, PT ;  /* 0x000000ff3900720c */ /* 0x000fc60003fa5270 */
[----:B------:R0:W-:Y:S01]  /*7790*/  @P6 STG.E desc[UR40][R14.64], R5 ;  /* 0x000000050e006986 */ /* 0x0001e2000c101928 */
[----:B------:R-:W-:-:S04]  /*77a0*/  ISETP.GT.AND P6, PT, R4, 0x1, PT ;  /* 0x000000010400780c */ /* 0x000fc80003fc4270 */
[----:B------:R-:W-:Y:S01]  /*77b0*/  ISETP.GT.AND P6, PT, R3, 0x88, P6 ;  /* 0x000000880300780c */ /* 0x000fe200037c4270 */
[-C--:B0-----:R-:W-:Y:S01]  /*77c0*/  FMUL R5, R30, R90.reuse ;  /* 0x0000005a1e057220 */ /* 0x081fe20000400000 */
[----:B------:R-:W-:-:S04]  /*77d0*/  FMUL R15, R50, R90 ;  /* 0x0000005a320f7220 */ /* 0x000fc80000400000 */
[----:B------:R-:W-:-:S07]  /*77e0*/  F2FP.TF32.F32.PACK_B R5, R5 ;  /* 0x00000005ff05723e */ /* 0x000fce00024050ff */
[----:B------:R0:W-:Y:S01]  /*77f0*/  @P6 STG.E desc[UR40][R20.64+0x4], R27 ;  /* 0x0000041b14006986 */ /* 0x0001e2000c101928 */
[----:B------:R-:W-:Y:S02]  /*7800*/  ISETP.GT.AND P6, PT, R4, 0x8, PT ;  /* 0x000000080400780c */ /* 0x000fe40003fc4270 */
[----:B------:R-:W-:Y:S02]  /*7810*/  F2FP.TF32.F32.PACK_B R15, R15 ;  /* 0x0000000fff0f723e */ /* 0x000fe400024050ff */
[----:B------:R-:W-:Y:S01]  /*7820*/  ISETP.GT.AND P6, PT, R3, 0x80, P6 ;  /* 0x000000800300780c */ /* 0x000fe200037c4270 */
[----:B0-----:R-:W-:-:S05]  /*7830*/  FMUL R21, R52, R90 ;  /* 0x0000005a34157220 */ /* 0x001fca0000400000 */
[----:B------:R-:W-:-:S07]  /*7840*/  F2FP.TF32.F32.PACK_B R21, R21 ;  /* 0x00000015ff15723e */ /* 0x000fce00024050ff */
[----:B------:R-:W-:Y:S02]  /*7850*/  @P6 IMAD.MOV.U32 R8, RZ, RZ, R12 ;  /* 0x000000ffff086224 */ /* 0x000fe400078e000c */
[----:B------:R-:W-:-:S05]  /*7860*/  @P6 IMAD.MOV.U32 R9, RZ, RZ, R13 ;  /* 0x000000ffff096224 */ /* 0x000fca00078e000d */
[----:B------:R0:W-:Y:S01]  /*7870*/  @P6 STG.E desc[UR40][R8.64+0x20], R11 ;  /* 0x0000200b08006986 */ /* 0x0001e2000c101928 */
[----:B------:R-:W-:-:S04]  /*7880*/  ISETP.GT.AND P6, PT, R4, 0x9, PT ;  /* 0x000000090400780c */ /* 0x000fc80003fc4270 */
[----:B------:R-:W-:Y:S01]  /*7890*/  ISETP.GT.AND P6, PT, R3, 0x80, P6 ;  /* 0x000000800300780c */ /* 0x000fe200037c4270 */
[----:B0-----:R-:W-:-:S05]  /*78a0*/  FMUL R11, R32, R90 ;  /* 0x0000005a200b7220 */ /* 0x001fca0000400000 */
[----:B------:R-:W-:-:S07]  /*78b0*/  F2FP.TF32.F32.PACK_B R11, R11 ;  /* 0x0000000bff0b723e */ /* 0x000fce00024050ff */
[----:B------:R-:W-:Y:S02]  /*78c0*/  @P6 IMAD.MOV.U32 R8, RZ, RZ, R12 ;  /* 0x000000ffff086224 */ /* 0x000fe400078e000c */
[----:B------:R-:W-:-:S05]  /*78d0*/  @P6 IMAD.MOV.U32 R9, RZ, RZ, R13 ;  /* 0x000000ffff096224 */ /* 0x000fca00078e000d */
[----:B------:R-:W-:Y:S01]  /*78e0*/  @P6 STG.E desc[UR40][R8.64+0x24], R29 ;  /* 0x0000241d08006986 */ /* 0x000fe2000c101928 */
[----:B------:R-:W-:-:S04]  /*78f0*/  ISETP.GT.AND P6, PT, R4, 0x8, PT ;  /* 0x000000080400780c */ /* 0x000fc80003fc4270 */
[----:B------:R-:W-:-:S13]  /*7900*/  ISETP.GT.AND P6, PT, R3, 0x88, P6 ;  /* 0x000000880300780c */ /* 0x000fda00037c4270 */
[----:B------:R0:W-:Y:S01]  /*7910*/  @P6 STG.E desc[UR40][R6.64+0x20], R5 ;  /* 0x0000200506006986 */ /* 0x0001e2000c101928 */
[----:B------:R-:W-:-:S04]  /*7920*/  ISETP.GT.AND P6, PT, R4, 0x9, PT ;  /* 0x000000090400780c */ /* 0x000fc80003fc4270 */
[----:B------:R-:W-:Y:S01]  /*7930*/  ISETP.GT.AND P6, PT, R3, 0x88, P6 ;  /* 0x000000880300780c */ /* 0x000fe200037c4270 */
[----:B0-----:R-:W-:-:S05]  /*7940*/  FMUL R5, R34, R90 ;  /* 0x0000005a22057220 */ /* 0x001fca0000400000 */
[----:B------:R-:W-:-:S07]  /*7950*/  F2FP.TF32.F32.PACK_B R5, R5 ;  /* 0x00000005ff05723e */ /* 0x000fce00024050ff */
[----:B------:R-:W-:Y:S01]  /*7960*/  @P6 STG.E desc[UR40][R6.64+0x24], R31 ;  /* 0x0000241f06006986 */ /* 0x000fe2000c101928 */
[----:B------:R-:W-:-:S04]  /*7970*/  ISETP.GT.AND P6, PT, R4, 0x10, PT ;  /* 0x000000100400780c */ /* 0x000fc80003fc4270 */
[----:B------:R-:W-:-:S13]  /*7980*/  ISETP.GT.AND P6, PT, R3, 0x80, P6 ;  /* 0x000000800300780c */ /* 0x000fda00037c4270 */
        /* <DEDUP_REMOVED lines=54> */
[----:B------:R0:W-:Y:S01]  /*7cf0*/  @P6 STG.E desc[UR40][R6.64+0x80], R5 ;  /* 0x0000800506006986 */ /* 0x0001e2000c101928 */
[----:B------:R-:W-:-:S04]  /*7d00*/  ISETP.GT.AND P6, PT, R4, 0x21, PT ;  /* 0x000000210400780c */ /* 0x000fc80003fc4270 */
[----:B------:R-:W-:-:S13]  /*7d10*/  ISETP.GT.AND P6, PT, R3, 0x88, P6 ;  /* 0x000000880300780c */ /* 0x000fda00037c4270 */
[----:B------:R-:W-:Y:S02]  /*7d20*/  @P6 IMAD.MOV.U32 R4, RZ, RZ, R6 ;  /* 0x000000ffff046224 */ /* 0x000fe400078e0006 */
[----:B0-----:R-:W-:-:S05]  /*7d30*/  @P6 IMAD.MOV.U32 R5, RZ, RZ, R7 ;  /* 0x000000ffff056224 */ /* 0x001fca00078e0007 */
[----:B------:R0:W-:Y:S01]  /*7d40*/  @P6 STG.E desc[UR40][R4.64+0x84], R43 ;  /* 0x0000842b04006986 */ /* 0x0001e2000c101928 */
[C---:B------:R-:W-:Y:S02]  /*7d50*/  ISETP.GT.AND P6, PT, R3.reuse, 0x80, P5 ;  /* 0x000000800300780c */ /* 0x040fe40002fc4270 */
[----:B------:R-:W-:-:S11]  /*7d60*/  ISETP.GT.AND P5, PT, R3, 0x88, P5 ;  /* 0x000000880300780c */ /* 0x000fd60002fa4270 */
[----:B0-----:R-:W-:Y:S02]  /*7d70*/  @P6 IMAD.MOV.U32 R4, RZ, RZ, R12 ;  /* 0x000000ffff046224 */ /* 0x001fe400078e000c */
[----:B------:R-:W-:-:S05]  /*7d80*/  @P6 IMAD.MOV.U32 R5, RZ, RZ, R13 ;  /* 0x000000ffff056224 */ /* 0x000fca00078e000d */
[----:B------:R0:W-:Y:S01]  /*7d90*/  @P6 STG.E desc[UR40][R4.64+0xa0], R9 ;  /* 0x0000a00904006986 */ /* 0x0001e2000c101928 */
[C---:B------:R-:W-:Y:S02]  /*7da0*/  ISETP.GT.AND P6, PT, R3.reuse, 0x80, P4 ;  /* 0x000000800300780c */ /* 0x040fe400027c4270 */
[----:B------:R-:W-:Y:S01]  /*7db0*/  ISETP.GT.AND P4, PT, R3, 0x88, P4 ;  /* 0x000000880300780c */ /* 0x000fe20002784270 */
[----:B0-----:R-:W-:-:S10]  /*7dc0*/  FMUL R9, R48, R90 ;  /* 0x0000005a30097220 */ /* 0x001fd40000400000 */
[----:B------:R-:W-:Y:S02]  /*7dd0*/  @P6 IMAD.MOV.U32 R4, RZ, RZ, R12 ;  /* 0x000000ffff046224 */ /* 0x000fe400078e000c */
[----:B------:R-:W-:Y:S01]  /*7de0*/  @P6 IMAD.MOV.U32 R5, RZ, RZ, R13 ;  /* 0x000000ffff056224 */ /* 0x000fe200078e000d */
[----:B------:R-:W-:-:S04]  /*7df0*/  F2FP.TF32.F32.PACK_B R9, R9 ;  /* 0x00000009ff09723e */ /* 0x000fc800024050ff */
[----:B------:R0:W-:Y:S02]  /*7e00*/  @P6 STG.E desc[UR40][R4.64+0xa4], R45 ;  /* 0x0000a42d04006986 */ /* 0x0001e4000c101928 */
[----:B0-----:R-:W-:Y:S02]  /*7e10*/  @P5 IMAD.MOV.U32 R4, RZ, RZ, R6 ;  /* 0x000000ffff045224 */ /* 0x001fe400078e0006 */
[----:B------:R-:W-:-:S05]  /*7e20*/  @P5 IMAD.MOV.U32 R5, RZ, RZ, R7 ;  /* 0x000000ffff055224 */ /* 0x000fca00078e0007 */
[----:B------:R0:W-:Y:S01]  /*7e30*/  @P5 STG.E desc[UR40][R4.64+0xa0], R11 ;  /* 0x0000a00b04005986 */ /* 0x0001e2000c101928 */
[C---:B------:R-:W-:Y:S02]  /*7e40*/  ISETP.GT.AND P5, PT, R3.reuse, 0x80, P3 ;  /* 0x000000800300780c */ /* 0x040fe40001fa4270 */
[----:B------:R-:W-:Y:S01]  /*7e50*/  ISETP.GT.AND P3, PT, R3, 0x88, P3 ;  /* 0x000000880300780c */ /* 0x000fe20001f64270 */
[----:B0-----:R-:W-:Y:S02]  /*7e60*/  @P4 IMAD.MOV.U32 R4, RZ, RZ, R6 ;  /* 0x000000ffff044224 */ /* 0x001fe400078e0006 */
[----:B------:R-:W-:Y:S01]  /*7e70*/  FMUL R11, R54, R90 ;  /* 0x0000005a360b7220 */ /* 0x000fe20000400000 */
[----:B------:R-:W-:-:S04]  /*7e80*/  @P4 IMAD.MOV.U32 R5, RZ, RZ, R7 ;  /* 0x000000ffff054224 */ /* 0x000fc800078e0007 */
[----:B------:R-:W-:Y:S01]  /*7e90*/  F2FP.TF32.F32.PACK_B R11, R11 ;  /* 0x0000000bff0b723e */ /* 0x000fe200024050ff */
[----:B------:R0:W-:Y:S01]  /*7ea0*/  @P4 STG.E desc[UR40][R4.64+0xa4], R47 ;  /* 0x0000a42f04004986 */ /* 0x0001e2000c101928 */
[C---:B------:R-:W-:Y:S02]  /*7eb0*/  ISETP.GT.AND P4, PT, R3.reuse, 0x80, P0 ;  /* 0x000000800300780c */ /* 0x040fe40000784270 */
[----:B------:R-:W-:Y:S01]  /*7ec0*/  ISETP.GT.AND P0, PT, R3, 0x88, P0 ;  /* 0x000000880300780c */ /* 0x000fe20000704270 */
[----:B0-----:R-:W-:Y:S02]  /*7ed0*/  @P5 IMAD.MOV.U32 R4, RZ, RZ, R12 ;  /* 0x000000ffff045224 */ /* 0x001fe400078e000c */
[----:B------:R-:W-:-:S05]  /*7ee0*/  @P5 IMAD.MOV.U32 R5, RZ, RZ, R13 ;  /* 0x000000ffff055224 */ /* 0x000fca00078e000d */
        /* <DEDUP_REMOVED lines=10> */
[----:B------:R0:W-:Y:S02]  /*7f90*/  @P3 STG.E desc[UR40][R4.64+0xc0], R15 ;  /* 0x0000c00f04003986 */ /* 0x0001e4000c101928 */
[----:B0-----:R-:W-:Y:S02]  /*7fa0*/  @P0 IMAD.MOV.U32 R4, RZ, RZ, R6 ;  /* 0x000000ffff040224 */ /* 0x001fe400078e0006 */
[----:B------:R-:W-:-:S05]  /*7fb0*/  @P0 IMAD.MOV.U32 R5, RZ, RZ, R7 ;  /* 0x000000ffff050224 */ /* 0x000fca00078e0007 */
[----:B------:R0:W-:Y:S02]  /*7fc0*/  @P0 STG.E desc[UR40][R4.64+0xc4], R51 ;  /* 0x0000c43304000986 */ /* 0x0001e4000c101928 */
[----:B0-----:R-:W-:Y:S02]  /*7fd0*/  @P5 IMAD.MOV.U32 R4, RZ, RZ, R12 ;  /* 0x000000ffff045224 */ /* 0x001fe400078e000c */
[----:B------:R-:W-:-:S05]  /*7fe0*/  @P5 IMAD.MOV.U32 R5, RZ, RZ, R13 ;  /* 0x000000ffff055224 */ /* 0x000fca00078e000d */
[----:B------:R0:W-:Y:S04]  /*7ff0*/  @P5 STG.E desc[UR40][R4.64+0xe0], R21 ;  /* 0x0000e01504005986 */ /* 0x0001e8000c101928 */
[----:B------:R1:W-:Y:S01]  /*8000*/  @P4 STG.E desc[UR40][R12.64+0xe4], R53 ;  /* 0x0000e4350c004986 */ /* 0x0003e2000c101928 */
[----:B0-----:R-:W-:Y:S02]  /*8010*/  @P2 IMAD.MOV.U32 R4, RZ, RZ, R6 ;  /* 0x000000ffff042224 */ /* 0x001fe400078e0006 */
[----:B------:R-:W-:-:S05]  /*8020*/  @P2 IMAD.MOV.U32 R5, RZ, RZ, R7 ;  /* 0x000000ffff052224 */ /* 0x000fca00078e0007 */
[----:B------:R1:W-:Y:S04]  /*8030*/  @P2 STG.E desc[UR40][R4.64+0xe0], R11 ;  /* 0x0000e00b04002986 */ /* 0x0003e8000c101928 */
[----:B------:R1:W-:Y:S02]  /*8040*/  @P1 STG.E desc[UR40][R6.64+0xe4], R55 ;  /* 0x0000e43706001986 */ /* 0x0003e4000c101928 */
.L_x_156:
[----:B------:R-:W-:Y:S05]  /*8050*/  BSYNC B0 ;  /* 0x0000000000007941 */ /* 0x000fea0003800000 */
.L_x_32:
[----:B------:R-:W-:Y:S01]  /*8060*/  IADD3 R16, P0, R16, UR38, RZ ;  /* 0x0000002610107c10 */ /* 0x000fe2000ff1e0ff */
[----:B------:R-:W-:Y:S01]  /*8070*/  ULDC.64 UR4, c[0x0][0x650] ;  /* 0x0001940000047ab9 */ /* 0x000fe20000000a00 */
[----:B------:R-:W-:Y:S01]  /*8080*/  PRMT R3, RZ, 0x7610, R3 ;  /* 0x00007610ff037816 */ /* 0x000fe20000000003 */
[----:B-----5:R-:W-:Y:S01]  /*8090*/  IMAD.MOV.U32 R103, RZ, RZ, -0x1 ;  /* 0xffffffffff677424 */ /* 0x020fe200078e00ff */
[----:B------:R-:W-:Y:S01]  /*80a0*/  IADD3.X R17, R17, UR37, RZ, P0, !PT ;  /* 0x0000002511117c10 */ /* 0x000fe200087fe4ff */
[----:B------:R-:W-:Y:S01]  /*80b0*/  IMAD.MOV.U32 R23, RZ, RZ, -0x1 ;  /* 0xffffffffff177424 */ /* 0x000fe200078e00ff */
[----:B------:R-:W-:-:S04]  /*80c0*/  ISETP.GE.U32.AND P0, PT, R16, UR4, PT ;  /* 0x0000000410007c0c */ /* 0x000fc8000bf06070 */
[----:B------:R-:W-:-:S13]  /*80d0*/  ISETP.GE.U32.AND.EX P0, PT, R17, UR5, PT, P0 ;  /* 0x0000000511007c0c */ /* 0x000fda000bf06100 */
[----:B------:R-:W-:Y:S05]  /*80e0*/  @P0 BRA `(.L_x_157) ;  /* 0x00000004004c0947 */ /* 0x000fea0003800000 */
[----:B-1----:R-:W1:Y:S01]  /*80f0*/  LDC.64 R10, c[0x0][0x628] ;  /* 0x00018a00ff0a7b82 */ /* 0x002e620000000a00 */
[----:B0-23--:R-:W0:Y:S01]  /*8100*/  S2R R12, SR_CTAID.X ;  /* 0x00000000000c7919 */ /* 0x00de220000002500 */
[----:B------:R-:W-:Y:S02]  /*8110*/  IMAD.MOV.U32 R8, RZ, RZ, R16 ;  /* 0x000000ffff087224 */ /* 0x000fe400078e0010 */
[----:B------:R-:W-:Y:S01]  /*8120*/  IMAD.MOV.U32 R9, RZ, RZ, R17 ;  /* 0x000000ffff097224 */ /* 0x000fe200078e0011 */
[----:B------:R-:W2:Y:S03]  /*8130*/  S2R R20, SR_CTAID.Y ;  /* 0x0000000000147919 */ /* 0x000ea60000002600 */
[----:B------:R-:W3:Y:S08]  /*8140*/  LDC R0, c[0x0][0x630] ;  /* 0x00018c00ff007b82 */ /* 0x000ef00000000800 */
[----:B------:R-:W0:Y:S01]  /*8150*/  LDC.64 R14, c[0x0][0x620] ;  /* 0x00018800ff0e7b82 */ /* 0x000e220000000a00 */
[----:B-1----:R-:W-:-:S04]  /*8160*/  ISETP.NE.U32.AND P0, PT, R10, RZ, PT ;  /* 0x000000ff0a00720c */ /* 0x002fc80003f05070 */
[----:B------:R-:W-:-:S13]  /*8170*/  ISETP.NE.AND.EX P0, PT, R11, RZ, PT, P0 ;  /* 0x000000ff0b00720c */ /* 0x000fda0003f05300 */
[----:B0-23--:R-:W-:Y:S05]  /*8180*/  @!P0 BRA `(.L_x_158) ;  /* 0x0000000000288947 */ /* 0x00dfea0003800000 */
        /* <DEDUP_REMOVED lines=10> */
.L_x_158:
[-CC-:B------:R-:W-:Y:S01]  /*8230*/  SHF.R.U64 R23, R8, R0.reuse, R9.reuse ;  /* 0x0000000008177219 */ /* 0x180fe20000001209 */
[----:B------:R-:W0:Y:S01]  /*8240*/  LDC.64 R26, c[0x0][0x640] ;  /* 0x00019000ff1a7b82 */ /* 0x000e220000000a00 */
[----:B------:R-:W-:Y:S01]  /*8250*/  SHF.R.U32.HI R0, RZ, R0, R9 ;  /* 0x00000000ff007219 */ /* 0x000fe20000011609 */
[----:B------:R-:W-:Y:S01]  /*8260*/  ULDC UR4, c[0x0][0x150] ;  /* 0x0000540000047ab9 */ /* 0x000fe20000000800 */
[----:B------:R-:W-:Y:S02]  /*8270*/  IADD3 R3, P0, RZ, -R23, RZ ;  /* 0x80000017ff037210 */ /* 0x000fe40007f1e0ff */
[----:B------:R-:W-:-:S03]  /*8280*/  I2FP.F32.U32 R7, R12 ;  /* 0x0000000c00077245 */ /* 0x000fc60000201000 */
[----:B------:R-:W1:Y:S01]  /*8290*/  LDC R6, c[0x0][0x618] ;  /* 0x00018600ff067b82 */ /* 0x000e620000000800 */
[----:B------:R-:W-:Y:S02]  /*82a0*/  IMAD.X R5, RZ, RZ, ~R0, P0 ;  /* 0x000000ffff057224 */ /* 0x000fe400000e0e00 */
[----:B------:R-:W-:Y:S01]  /*82b0*/  FMUL R7, R7, UR4 ;  /* 0x0000000407077c20 */ /* 0x000fe20008400000 */
[----:B------:R-:W-:Y:S01]  /*82c0*/  ULDC UR4, c[0x0][0x154] ;  /* 0x0000550000047ab9 */ /* 0x000fe20000000800 */
[-C--:B------:R-:W-:Y:S02]  /*82d0*/  IMAD R0, R5, R14.reuse, RZ ;  /* 0x0000000e05007224 */ /* 0x080fe400078e02ff */
[C---:B------:R-:W-:Y:S01]  /*82e0*/  IMAD.WIDE.U32 R4, R3.reuse, R14, R16 ;  /* 0x0000000e03047225 */ /* 0x040fe200078e0010 */
[----:B------:R-:W2:Y:S01]  /*82f0*/  LDC R11, c[0x0][0x608] ;  /* 0x00018200ff0b7b82 */ /* 0x000ea20000000800 */
[----:B------:R-:W3:Y:S02]  /*8300*/  F2I.U32.TRUNC.NTZ R7, R7 ;  /* 0x0000000700077305 */ /* 0x000ee4000020f000 */
[----:B------:R-:W-:-:S04]  /*8310*/  IMAD R3, R3, R15, R0 ;  /* 0x0000000f03037224 */ /* 0x000fc800078e0200 */
[----:B------:R-:W-:Y:S01]  /*8320*/  IMAD.IADD R3, R5, 0x1, R3 ;  /* 0x0000000105037824 */ /* 0x000fe200078e0203 */
[----:B------:R-:W5:Y:S01]  /*8330*/  LDC R8, c[0x0][0x658] ;  /* 0x00019600ff087b82 */ /* 0x000f620000000800 */
[----:B------:R-:W-:Y:S02]  /*8340*/  I2FP.F32.U32 R5, R20 ;  /* 0x0000001400057245 */ /* 0x000fe40000201000 */
[----:B0-----:R-:W-:-:S04]  /*8350*/  ISETP.NE.U32.AND P0, PT, R26, RZ, PT ;  /* 0x000000ff1a00720c */ /* 0x001fc80003f05070 */
[----:B------:R-:W-:Y:S01]  /*8360*/  ISETP.NE.AND.EX P0, PT, R27, RZ, PT, P0 ;  /* 0x000000ff1b00720c */ /* 0x000fe20003f05300 */
[----:B------:R-:W0:Y:S01]  /*8370*/  LDC R9, c[0x0][0x144] ;  /* 0x00005100ff097b82 */ /* 0x000e220000000800 */
[-C--:B-1----:R-:W-:Y:S01]  /*8380*/  SHF.R.U64 R13, R4, R6.reuse, R3 ;  /* 0x00000006040d7219 */ /* 0x082fe20000001203 */
[----:B---3--:R-:W-:Y:S01]  /*8390*/  IMAD.MOV R7, RZ, RZ, -R7 ;  /* 0x000000ffff077224 */ /* 0x008fe200078e0a07 */
[----:B------:R-:W-:Y:S01]  /*83a0*/  SHF.R.U32.HI R0, RZ, R6, R3 ;  /* 0x00000006ff007219 */ /* 0x000fe20000011603 */
[----:B------:R-:W-:-:S04]  /*83b0*/  FMUL R6, R5, UR4 ;  /* 0x0000000405067c20 */ /* 0x000fc80008400000 */
[----:B------:R-:W1:Y:S01]  /*83c0*/  LDC R21, c[0x0][0x148] ;  /* 0x00005200ff157b82 */ /* 0x000e620000000800 */
[----:B------:R3:W0:Y:S01]  /*83d0*/  F2I.U32.TRUNC.NTZ R14, R6 ;  /* 0x00000006000e7305 */ /* 0x000622000020f000 */
[-CC-:B--2---:R-:W-:Y:S02]  /*83e0*/  SHF.R.U64 R10, R13, R11.reuse, R0.reuse ;  /* 0x0000000b0d0a7219 */ /* 0x184fe40000001200 */
[----:B------:R-:W-:-:S04]  /*83f0*/  SHF.R.U32.HI R3, RZ, R11, R0 ;  /* 0x0000000bff037219 */ /* 0x000fc80000011600 */
[----:B------:R-:W2:Y:S01]  /*8400*/  LDC R24, c[0x0][0x648] ;  /* 0x00019200ff187b82 */ /* 0x000ea20000000800 */
[-CC-:B-----5:R-:W-:Y:S02]  /*8410*/  SHF.R.U64 R15, R10, R8.reuse, R3.reuse ;  /* 0x000000080a0f7219 */ /* 0x1a0fe40000001203 */
[----:B------:R-:W-:-:S03]  /*8420*/  SHF.R.U32.HI R5, RZ, R8, R3 ;  /* 0x00000008ff057219 */ /* 0x000fc60000011603 */
[----:B------:R-:W-:Y:S02]  /*8430*/  IMAD.MOV.U32 R4, RZ, RZ, R15 ;  /* 0x000000ffff047224 */ /* 0x000fe400078e000f */
[----:B------:R-:W1:Y:S01]  /*8440*/  LDC R28, c[0x0][0x638] ;  /* 0x00018e00ff1c7b82 */ /* 0x000e620000000800 */
[----:B0-----:R-:W-:-:S07]  /*8450*/  IMAD R25, R9, R7, R12 ;  /* 0x0000000709197224 */ /* 0x001fce00078e020c */
[----:B------:R-:W0:Y:S08]  /*8460*/  LDC R29, c[0x0][0x610] ;  /* 0x00018400ff1d7b82 */ /* 0x000e300000000800 */
[----:B------:R-:W0:Y:S01]  /*8470*/  LDC R30, c[0x0][0x600] ;  /* 0x00018000ff1e7b82 */ /* 0x000e220000000800 */
[----:B---3--:R-:W-:Y:S05]  /*8480*/  @!P0 BRA `(.L_x_159) ;  /* 0x0000000000288947 */ /* 0x008fea0003800000 */
[----:B------:R-:W3:Y:S02]  /*8490*/  LDC R0, c[0x0][0x64c] ;  /* 0x00019300ff007b82 */ /* 0x000ee40000000800 */
[----:B---3--:R-:W-:-:S05]  /*84a0*/  IADD3 R3, P0, R15, R0, RZ ;  /* 0x000000000f037210 */ /* 0x008fca0007f1e0ff */
        /* <DEDUP_REMOVED lines=8> */
.L_x_159:
[----:B------:R-:W-:Y:S01]  /*8530*/  ISETP.NE.AND P0, PT, R2, 0x1, PT ;  /* 0x000000010200780c */ /* 0x000fe20003f05270 */
[----:B------:R-:W-:Y:S01]  /*8540*/  IMAD.MOV R14, RZ, RZ, -R14 ;  /* 0x000000ffff0e7224 */ /* 0x000fe200078e0a0e */
[----:B--2---:R-:W-:Y:S02]  /*8550*/  SHF.R.U64 R0, R4, R24, R5 ;  /* 0x0000001804007219 */ /* 0x004fe40000001205 */
[----:B------:R-:W-:Y:S02]  /*8560*/  LOP3.LUT R3, R10, R101, RZ, 0xc0, !PT ;  /* 0x000000650a037212 */ /* 0x000fe400078ec0ff */
[----:B------:R-:W-:Y:S01]  /*8570*/  LOP3.LUT R6, R13, R100, RZ, 0xc0, !PT ;  /* 0x000000640d067212 */ /* 0x000fe200078ec0ff */
[----:B------:R-:W-:Y:S02]  /*8580*/  IMAD.MOV R4, RZ, RZ, -R0 ;  /* 0x000000ffff047224 */ /* 0x000fe400078e0a00 */
[----:B------:R-:W-:Y:S02]  /*8590*/  IMAD R0, R96, R0, R3 ;  /* 0x0000000060007224 */ /* 0x000fe400078e0203 */
[----:B-1----:R-:W-:-:S02]  /*85a0*/  IMAD R3, R4, R28, R15 ;  /* 0x0000001c04037224 */ /* 0x002fc400078e020f */
[----:B------:R-:W-:Y:S02]  /*85b0*/  @P0 IMAD R25, R21, R14, R20 ;  /* 0x0000000e15190224 */ /* 0x000fe400078e0214 */
[----:B0-----:R-:W-:Y:S02]  /*85c0*/  IMAD R5, R3, R30, R6 ;  /* 0x0000001e03057224 */ /* 0x001fe400078e0206 */
[----:B------:R-:W-:Y:S02]  /*85d0*/  IMAD R0, R0, R29, R25 ;  /* 0x0000001d00007224 */ /* 0x000fe400078e0219 */
[----:B------:R-:W-:-:S03]  /*85e0*/  IMAD.MOV.U32 R4, RZ, RZ, 0x1 ;  /* 0x00000001ff047424 */ /* 0x000fc600078e00ff */
[----:B------:R-:W-:Y:S02]  /*85f0*/  SEL R103, R5, R0, !P0 ;  /* 0x0000000005677207 */ /* 0x000fe40004000000 */
[----:B------:R-:W-:Y:S02]  /*8600*/  PRMT R3, R4, 0x7610, R3 ;  /* 0x0000761004037816 */ /* 0x000fe40000000003 */
[----:B------:R-:W-:-:S07]  /*8610*/  SEL R0, R0, R5, !P0 ;  /* 0x0000000500007207 */ /* 0x000fce0004000000 */
.L_x_157:
[----:B------:R-:W-:Y:S01]  /*8620*/  UIADD3 UR42, UR43, UR42, URZ ;  /* 0x0000002a2b2a7290 */ /* 0x000fe2000fffe03f */
[----:B------:R-:W-:Y:S01]  /*8630*/  LOP3.LUT P0, RZ, R3, 0xff, RZ, 0xc0, !PT ;  /* 0x000000ff03ff7812 */ /* 0x000fe2000780c0ff */
[----:B------:R-:W-:Y:S02]  /*8640*/  IMAD.MOV.U32 R113, RZ, RZ, R0 ;  /* 0x000000ffff717224 */ /* 0x000fe400078e0000 */
[----:B------:R-:W-:Y:S02]  /*8650*/  USHF.R.U32.HI UR4, URZ, 0x2, UR42 ;  /* 0x000000023f047899 */ /* 0x000fe4000801162a */
[----:B------:R-:W-:Y:S02]  /*8660*/  UISETP.GT.U32.AND UP1, UPT, UR42, 0x3, UPT ;  /* 0x000000032a00788c */ /* 0x000fe4000bf24070 */
[----:B------:R-:W-:Y:S02]  /*8670*/  ULOP3.LUT UR4, UR4, 0x1, URZ, 0xc0, !UPT ;  /* 0x0000000104047892 */ /* 0x000fe4000f8ec03f */
[----:B------:R-:W-:-:S02]  /*8680*/  UISETP.LT.U32.AND UP1, UPT, UR43, 0x4, UP1 ;  /* 0x000000042b00788c */ /* 0x000fc40008f21070 */
[----:B------:R-:W-:Y:S02]  /*8690*/  UISETP.NE.U32.AND UP0, UPT, UR4, 0x1, UPT ;  /* 0x000000010400788c */ /* 0x000fe4000bf05070 */
[----:B------:R-:W-:Y:S02]  /*86a0*/  USEL UR5, URZ, 0x1, !UP1 ;  /* 0x000000013f057887 */ /* 0x000fe4000c800000 */
[----:B------:R-:W-:Y:S02]  /*86b0*/  UISETP.GT.U32.AND UP0, UPT, UR43, 0x3, !UP0 ;  /* 0x000000032b00788c */ /* 0x000fe4000c704070 */
[----:B------:R-:W-:Y:S02]  /*86c0*/  ULOP3.LUT UR42, UR42, 0x3, URZ, 0xc0, !UPT ;  /* 0x000000032a2a7892 */ /* 0x000fe4000f8ec03f */
[----:B------:R-:W-:-:S04]  /*86d0*/  USEL UR4, URZ, 0x1, !UP0 ;  /* 0x000000013f047887 */ /* 0x000fc8000c000000 */
[----:B------:R-:W-:Y:S01]  /*86e0*/  ULOP3.LUT UR36, UR4, UR36, UR5, 0x96, !UPT ;  /* 0x0000002404247292 */ /* 0x000fe2000f8e9605 */
[----:B------:R-:W-:Y:S11]  /*86f0*/  @P0 BRA `(.L_x_160) ;  /* 0xffffff8c00700947 */ /* 0x000ff6000383ffff */
[----:B------:R-:W-:Y:S05]  /*8700*/  EXIT ;  /* 0x000000000000794d */ /* 0x000fea0003800000 */
.L_x_7:
        /* <DEDUP_REMOVED lines=26> */
.L_x_162:
[----:B------:R-:W0:Y:S01]  /*88b0*/  LDC.64 R28, c[0x0][0x640] ;  /* 0x00019000ff1c7b82 */ /* 0x000e220000000a00 */
[-CC-:B------:R-:W-:Y:S01]  /*88c0*/  SHF.R.U64 R21, R14, R6.reuse, R15.reuse ;  /* 0x000000060e157219 */ /* 0x180fe2000000120f */
[----:B------:R-:W-:Y:S01]  /*88d0*/  IMAD.MOV.U32 R30, RZ, RZ, 0x1 ;  /* 0x00000001ff1e7424 */ /* 0x000fe200078e00ff */
[----:B------:R-:W-:Y:S02]  /*88e0*/  SHF.R.U32.HI R6, RZ, R6, R15 ;  /* 0x00000006ff067219 */ /* 0x000fe4000001160f */
[----:B------:R-:W-:-:S03]  /*88f0*/  IADD3 R13, P0, RZ, -R21, RZ ;  /* 0x80000015ff0d7210 */ /* 0x000fc60007f1e0ff */
[----:B------:R-:W1:Y:S02]  /*8900*/  LDC R12, c[0x0][0x618] ;  /* 0x00018600ff0c7b82 */ /* 0x000e640000000800 */
[----:B------:R-:W-:-:S04]  /*8910*/  IMAD.X R9, RZ, RZ, ~R6, P0 ;  /* 0x000000ffff097224 */ /* 0x000fc800000e0e06 */
[-C--:B------:R-:W-:Y:S02]  /*8920*/  IMAD R6, R9, R24.reuse, RZ ;  /* 0x0000001809067224 */ /* 0x080fe400078e02ff */
[----:B------:R-:W2:Y:S01]  /*8930*/  LDC R14, c[0x0][0x608] ;  /* 0x00018200ff0e7b82 */ /* 0x000ea20000000800 */
[----:B------:R-:W-:-:S04]  /*8940*/  IMAD.WIDE.U32 R8, R13, R24, R16 ;  /* 0x000000180d087225 */ /* 0x000fc800078e0010 */
[----:B------:R-:W-:-:S03]  /*8950*/  IMAD R13, R13, R25, R6 ;  /* 0x000000190d0d7224 */ /* 0x000fc600078e0206 */
[----:B------:R-:W3:Y:S01]  /*8960*/  LDC R27, c[0x0][0x658] ;  /* 0x00019600ff1b7b82 */ /* 0x000ee20000000800 */
[----:B------:R-:W-:Y:S01]  /*8970*/  IMAD.IADD R9, R9, 0x1, R13 ;  /* 0x0000000109097824 */ /* 0x000fe200078e020d */
[----:B0-----:R-:W-:-:S04]  /*8980*/  ISETP.NE.U32.AND P0, PT, R28, RZ, PT ;  /* 0x000000ff1c00720c */ /* 0x001fc80003f05070 */
[----:B------:R-:W-:Y:S02]  /*8990*/  ISETP.NE.AND.EX P0, PT, R29, RZ, PT, P0 ;  /* 0x000000ff1d00720c */ /* 0x000fe40003f05300 */
[----:B------:R-:W0:Y:S01]  /*89a0*/  LDC R22, c[0x0][0x600] ;  /* 0x00018000ff167b82 */ /* 0x000e220000000800 */
[-CC-:B-1----:R-:W-:Y:S01]  /*89b0*/  SHF.R.U64 R10, R8, R12.reuse, R9.reuse ;  /* 0x0000000c080a7219 */ /* 0x182fe20000001209 */
[----:B------:R-:W-:Y:S01]  /*89c0*/  IMAD.MOV.U32 R8, RZ, RZ, -0x1 ;  /* 0xffffffffff087424 */ /* 0x000fe200078e00ff */
[----:B------:R-:W-:-:S05]  /*89d0*/  SHF.R.U32.HI R9, RZ, R12, R9 ;  /* 0x0000000cff097219 */ /* 0x000fca0000011609 */
[----:B------:R-:W1:Y:S01]  /*89e0*/  LDC R24, c[0x0][0x648] ;  /* 0x00019200ff187b82 */ /* 0x000e620000000800 */
[-CC-:B--2---:R-:W-:Y:S02]  /*89f0*/  SHF.R.U64 R23, R10, R14.reuse, R9.reuse ;  /* 0x0000000e0a177219 */ /* 0x184fe40000001209 */
[----:B------:R-:W-:-:S05]  /*8a00*/  SHF.R.U32.HI R6, RZ, R14, R9 ;  /* 0x0000000eff067219 */ /* 0x000fca0000011609 */
[----:B------:R-:W2:Y:S01]  /*8a10*/  LDC R26, c[0x0][0x638] ;  /* 0x00018e00ff1a7b82 */ /* 0x000ea20000000800 */
[-C--:B---3--:R-:W-:Y:S02]  /*8a20*/  SHF.L.U32 R8, R8, R27.reuse, RZ ;  /* 0x0000001b08087219 */ /* 0x088fe400000006ff */
[-CC-:B------:R-:W-:Y:S02]  /*8a30*/  SHF.R.U64 R25, R23, R27.reuse, R6.reuse ;  /* 0x0000001b17197219 */ /* 0x180fe40000001206 */
[----:B------:R-:W-:Y:S02]  /*8a40*/  LOP3.LUT R32, RZ, R8, RZ, 0x33, !PT ;  /* 0x00000008ff207212 */ /* 0x000fe400078e33ff */
[----:B------:R-:W-:Y:S01]  /*8a50*/  SHF.R.U32.HI R9, RZ, R27, R6 ;  /* 0x0000001bff097219 */ /* 0x000fe20000011606 */
[----:B------:R-:W3:Y:S01]  /*8a60*/  LDC R31, c[0x0][0x610] ;  /* 0x00018400ff1f7b82 */ /* 0x000ee20000000800 */
[----:B------:R-:W-:Y:S01]  /*8a70*/  IMAD.MOV.U32 R8, RZ, RZ, R25 ;  /* 0x000000ffff087224 */ /* 0x000fe200078e0019 */
[----:B------:R-:W-:Y:S06]  /*8a80*/  @!P0 BRA `(.L_x_163) ;  /* 0x0000000000288947 */ /* 0x000fec0003800000 */
        /* <DEDUP_REMOVED lines=10> */
.L_x_163:
[----:B------:R-:W-:Y:S02]  /*8b30*/  ISETP.NE.AND P0, PT, R2, 0x1, PT ;  /* 0x000000010200780c */ /* 0x000fe40003f05270 */
[----:B-1----:R-:W-:Y:S01]  /*8b40*/  SHF.R.U64 R6, R8, R24, R9 ;  /* 0x0000001808067219 */ /* 0x002fe20000001209 */
[----:B0-----:R-:W-:Y:S01]  /*8b50*/  VIADD R9, R22, 0xffffffff ;  /* 0xffffffff16097836 */ /* 0x001fe20000000000 */
[----:B------:R-:W-:Y:S02]  /*8b60*/  SHF.L.U32 R30, R30, R27, RZ ;  /* 0x0000001b1e1e7219 */ /* 0x000fe400000006ff */
[----:B------:R-:W-:Y:S01]  /*8b70*/  LOP3.LUT R5, R23, R32, RZ, 0xc0, !PT ;  /* 0x0000002017057212 */ /* 0x000fe200078ec0ff */
[----:B------:R-:W-:-:S04]  /*8b80*/  IMAD.MOV R8, RZ, RZ, -R6 ;  /* 0x000000ffff087224 */ /* 0x000fc800078e0a06 */
[----:B------:R-:W-:Y:S01]  /*8b90*/  IMAD R6, R30, R6, R5 ;  /* 0x000000061e067224 */ /* 0x000fe200078e0205 */
[----:B------:R-:W-:Y:S01]  /*8ba0*/  LOP3.LUT R5, R10, R9, RZ, 0xc0, !PT ;  /* 0x000000090a057212 */ /* 0x000fe200078ec0ff */
[----:B------:R-:W-:Y:S02]  /*8bb0*/  @P0 IMAD R3, R7, R20, R4 ;  /* 0x0000001407030224 */ /* 0x000fe400078e0204 */
[----:B--2---:R-:W-:Y:S02]  /*8bc0*/  IMAD R4, R8, R26, R25 ;  /* 0x0000001a08047224 */ /* 0x004fe400078e0219 */
[----:B---3--:R-:W-:Y:S02]  /*8bd0*/  IMAD R3, R6, R31, R3 ;  /* 0x0000001f06037224 */ /* 0x008fe400078e0203 */
[----:B------:R-:W-:Y:S02]  /*8be0*/  IMAD R4, R4, R22, R5 ;  /* 0x0000001604047224 */ /* 0x000fe400078e0205 */
[----:B------:R-:W-:-:S02]  /*8bf0*/  IMAD.MOV.U32 R8, RZ, RZ, 0x1 ;  /* 0x00000001ff087424 */ /* 0x000fc400078e00ff */
[----:B------:R-:W-:Y:S01]  /*8c00*/  IMAD.MOV.U32 R6, RZ, RZ, R21 ;  /* 0x000000ffff067224 */ /* 0x000fe200078e0015 */
[----:B------:R-:W-:Y:S02]  /*8c10*/  SEL R13, R4, R3, !P0 ;  /* 0x00000003040d7207 */ /* 0x000fe40004000000 */
[----:B------:R-:W-:-:S07]  /*8c20*/  SEL R19, R3, R4, !P0 ;  /* 0x0000000403137207 */ /* 0x000fce0004000000 */
.L_x_161:
[----:B------:R-:W-:-:S08]  /*8c30*/  NOP ;  /* 0x0000000000007918 */ /* 0x000fd00000000000 */
[----:B------:R-:W0:-:S00]  /*8c40*/  USETMAXREG.DEALLOC.CTAPOOL 0x28 ;  /* 0x00000028000079c8 */ /* 0x000e0000080e0500 */
[----:B0-----:R-:W-:-:S13]  /*8c50*/  ISETP.NE.AND P0, PT, R0, RZ, PT ;  /* 0x000000ff0000720c */ /* 0x001fda0003f05270 */
[----:B------:R-:W-:Y:S05]  /*8c60*/  @P0 EXIT ;  /* 0x000000000000094d */ /* 0x000fea0003800000 */
[----:B------:R-:W-:Y:S01]  /*8c70*/  LOP3.LUT P0, RZ, R8, 0xff, RZ, 0xc0, !PT ;  /* 0x000000ff08ff7812 */ /* 0x000fe2000780c0ff */
[----:B------:R-:W-:Y:S02]  /*8c80*/  IMAD.MOV.U32 R10, RZ, RZ, 0x1 ;  /* 0x00000001ff0a7424 */ /* 0x000fe400078e00ff */
[----:B------:R-:W-:-:S10]  /*8c90*/  IMAD.MOV.U32 R9, RZ, RZ, RZ ;  /* 0x000000ffff097224 */ /* 0x000fd400078e00ff */
[----:B------:R-:W-:Y:S05]  /*8ca0*/  @!P0 BRA `(.L_x_164) ;  /* 0x0000000c00f48947 */ /* 0x000fea0003800000 */
[----:B------:R-:W0:Y:S01]  /*8cb0*/  LDC R0, c[0x0][0x28c] ;  /* 0x0000a300ff007b82 */ /* 0x000e220000000800 */
[----:B------:R-:W-:Y:S01]  /*8cc0*/  UMOV UR7, 0x1 ;  /* 0x0000000100077882 */ /* 0x000fe20000000000 */
[----:B------:R-:W-:Y:S01]  /*8cd0*/  ULDC UR21, c[0x0][0x658] ;  /* 0x0001960000157ab9 */ /* 0x000fe20000000800 */
[----:B------:R-:W-:Y:S01]  /*8ce0*/  UMOV UR6, 0xffffffff ;  /* 0xffffffff00067882 */ /* 0x000fe20000000000 */
[----:B------:R-:W-:Y:S01]  /*8cf0*/  BSSY B0, `(.L_x_164) ;  /* 0x00000f8000007945 */ /* 0x000fe20003800000 */
[----:B------:R-:W-:Y:S01]  /*8d00*/  USHF.L.U32 UR6, UR6, UR21, URZ ;  /* 0x0000001506067299 */ /* 0x000fe2000800063f */
[----:B------:R-:W-:Y:S01]  /*8d10*/  LOP3.LUT R12, R18, 0x2, RZ, 0xfc, !PT ;  /* 0x00000002120c7812 */ /* 0x000fe200078efcff */
[----:B------:R-:W-:Y:S01]  /*8d20*/  UMOV UR31, 0x5 ;  /* 0x00000005001f7882 */ /* 0x000fe20000000000 */
[----:B------:R-:W1:Y:S01]  /*8d30*/  S2UR UR5, SR_CgaCtaId ;  /* 0x00000000000579c3 */ /* 0x000e620000008800 */
[----:B------:R-:W-:Y:S01]  /*8d40*/  IMAD.MOV.U32 R10, RZ, RZ, 0x1 ;  /* 0x00000001ff0a7424 */ /* 0x000fe200078e00ff */
[----:B------:R-:W-:Y:S01]  /*8d50*/  ULDC UR13, c[0x0][0x600] ;  /* 0x00018000000d7ab9 */ /* 0x000fe20000000800 */
[----:B------:R-:W-:Y:S01]  /*8d60*/  IMAD.MOV.U32 R9, RZ, RZ, RZ ;  /* 0x000000ffff097224 */ /* 0x000fe200078e00ff */
[----:B------:R-:W-:-:S02]  /*8d70*/  UIADD3 UR13, UR13, -0x1, URZ ;  /* 0xffffffff0d0d7890 */ /* 0x000fc4000fffe03f */
[----:B------:R-:W-:Y:S02]  /*8d80*/  USHF.L.U32 UR21, UR7, UR21, URZ ;  /* 0x0000001507157299 */ /* 0x000fe4000800063f */
[----:B------:R-:W-:Y:S01]  /*8d90*/  ULOP3.LUT UR29, URZ, UR6, URZ, 0x33, !UPT ;  /* 0x000000063f1d7292 */ /* 0x000fe2000f8e333f */
[----:B0-----:R-:W-:-:S05]  /*8da0*/  VIADD R0, R0, 0x7f ;  /* 0x0000007f00007836 */ /* 0x001fca0000000000 */
[----:B------:R-:W-:Y:S01]  /*8db0*/  SHF.R.S32.HI R3, RZ, 0x1f, R0 ;  /* 0x0000001fff037819 */ /* 0x000fe20000011400 */
[----:B-1----:R-:W-:-:S03]  /*8dc0*/  ULOP3.LUT UR4, UR5, 0x1, URZ, 0xc0, !UPT ;  /* 0x0000000105047892 */ /* 0x002fc6000f8ec03f */
[----:B------:R-:W-:Y:S01]  /*8dd0*/  LEA.HI R3, R3, R0, RZ, 0x7 ;  /* 0x0000000003037211 */ /* 0x000fe200078f38ff */
[----:B------:R-:W-:Y:S01]  /*8de0*/  USHF.R.U32.HI UR46, URZ, 0x1, UR5 ;  /* 0x000000013f2e7899 */ /* 0x000fe20008011605 */
[----:B------:R-:W-:Y:S01]  /*8df0*/  IMAD.MOV.U32 R0, RZ, RZ, 0x1 ;  /* 0x00000001ff007424 */ /* 0x000fe200078e00ff */
[----:B------:R-:W-:Y:S01]  /*8e00*/  USHF.L.U32 UR22, UR5, 0x5, URZ ;  /* 0x0000000505167899 */ /* 0x000fe2000800063f */
[--C-:B------:R-:W-:Y:S01]  /*8e10*/  SHF.R.S32.HI R8, RZ, 0x7, R3.reuse ;  /* 0x00000007ff087819 */ /* 0x100fe20000011403 */
[----:B------:R-:W-:Y:S02]  /*8e20*/  USHF.L.U32 UR23, UR5, 0xa, URZ ;  /* 0x0000000a05177899 */ /* 0x000fe4000800063f */
[----:B------:R-:W-:Y:S01]  /*8e30*/  ULOP3.LUT UR5, UR5, 0xfffffffe, URZ, 0xc0, !UPT ;  /* 0xfffffffe05057892 */ /* 0x000fe2000f8ec03f */
[----:B------:R-:W-:Y:S01]  /*8e40*/  PRMT R3, R0, 0x7610, R3 ;  /* 0x0000761000037816 */ /* 0x000fe20000000003 */
[----:B------:R-:W-:Y:S01]  /*8e50*/  UISETP.GT.U32.AND UP0, UPT, UR4, 0xffff, UPT ;  /* 0x0000ffff0400788c */ /* 0x000fe2000bf04070 */
[----:B------:R-:W-:Y:S01]  /*8e60*/  VIADD R0, R8, 0x1 ;  /* 0x0000000108007836 */ /* 0x000fe20000000000 */
[----:B------:R-:W-:-:S02]  /*8e70*/  USHF.L.U32 UR30, UR7, UR5, URZ ;  /* 0x00000005071e7299 */ /* 0x000fc4000800063f */
[----:B------:R-:W-:Y:S02]  /*8e80*/  ULOP3.LUT UR5, UR5, 0x1, URZ, 0xfc, !UPT ;  /* 0x0000000105057892 */ /* 0x000fe4000f8efc3f */
[----:B------:R-:W-:Y:S02]  /*8e90*/  USEL UR4, UR4, 0xffff, !UP0 ;  /* 0x0000ffff04047887 */ /* 0x000fe4000c000000 */
[----:B------:R-:W-:Y:S02]  /*8ea0*/  USHF.L.U32 UR5, UR7, UR5, URZ ;  /* 0x0000000507057299 */ /* 0x000fe4000800063f */
[----:B------:R-:W-:Y:S02]  /*8eb0*/  ULOP3.LUT UR4, UR4, 0xffff, URZ, 0xc0, !UPT ;  /* 0x0000ffff04047892 */ /* 0x000fe4000f8ec03f */
[----:B------:R-:W-:Y:S02]  /*8ec0*/  ULOP3.LUT UR30, UR30, UR5, URZ, 0xfc, !UPT ;  /* 0x000000051e1e7292 */ /* 0x000fe4000f8efc3f */
[----:B------:R-:W-:-:S02]  /*8ed0*/  USHF.L.U32 UR31, UR31, UR4, URZ ;  /* 0x000000041f1f7299 */ /* 0x000fc4000800063f */
[----:B------:R-:W-:Y:S02]  /*8ee0*/  ULOP3.LUT UR22, UR22, 0x20, URZ, 0xc0, !UPT ;  /* 0x0000002016167892 */ /* 0x000fe4000f8ec03f */
[----:B------:R-:W-:Y:S01]  /*8ef0*/  ULOP3.LUT UR23, UR23, 0x400, URZ, 0xc0, !UPT ;  /* 0x0000040017177892 */ /* 0x000fe2000f8ec03f */
[----:B------:R-:W-:-:S11]  /*8f00*/  ULDC.64 UR4, c[0x0][0x198] ;  /* 0x0000660000047ab9 */ /* 0x000fd60000000a00 */
.L_x_175:
[----:B------:R-:W-:-:S03]  /*8f10*/  UMOV UR6, 0xffffffff ;  /* 0xffffffff00067882 */ /* 0x000fc60000000000 */
[----:B------:R-:W-:Y:S05]  /*8f20*/  BRA.DIV UR6, `(.L_x_165) ;  /* 0x00000012063c7947 */ /* 0x000fea000b800000 */
[----:B------:R-:W-:-:S13]  /*8f30*/  ELECT P6, URZ, PT ;  /* 0x00000000003f782f */ /* 0x000fda00038c0000 */
.L_x_186:
[----:B------:R-:W0:Y:S01]  /*8f40*/  LDC R4, c[0x0][0x28c] ;  /* 0x0000a300ff047b82 */ /* 0x000e220000000800 */
[----:B------:R-:W-:Y:S01]  /*8f50*/  BSSY B1, `(.L_x_166) ;  /* 0x000005e000017945 */ /* 0x000fe20003800000 */
[----:B0-----:R-:W-:-:S13]  /*8f60*/  ISETP.LT.OR P6, PT, R4, 0x1, !P6 ;  /* 0x000000010400780c */ /* 0x001fda00077c1670 */
[----:B------:R-:W-:Y:S05]  /*8f70*/  @P6 BRA `(.L_x_167) ;  /* 0x00000004006c6947 */ /* 0x000fea0003800000 */
[----:B------:R-:W-:Y:S01]  /*8f80*/  LEA R19, R19, UR46, 0x1 ;  /* 0x0000002e13137c11 */ /* 0x000fe2000f8e08ff */
[----:B------:R-:W-:Y:S01]  /*8f90*/  IMAD.MOV.U32 R21, RZ, RZ, RZ ;  /* 0x000000ffff157224 */ /* 0x000fe200078e00ff */
[----:B------:R-:W-:Y:S01]  /*8fa0*/  LEA R15, R13, UR22, 0x6 ;  /* 0x000000160d0f7c11 */ /* 0x000fe2000f8e30ff */
[----:B------:R-:W-:Y:S02]  /*8fb0*/  IMAD.MOV.U32 R4, RZ, RZ, R0 ;  /* 0x000000ffff047224 */ /* 0x000fe400078e0000 */
[----:B------:R-:W-:Y:S02]  /*8fc0*/  IMAD.MOV.U32 R5, RZ, RZ, R10 ;  /* 0x000000ffff057224 */ /* 0x000fe400078e000a */
[----:B------:R-:W-:Y:S02]  /*8fd0*/  IMAD.MOV.U32 R7, RZ, RZ, R9 ;  /* 0x000000ffff077224 */ /* 0x000fe400078e0009 */
[----:B------:R-:W-:-:S07]  /*8fe0*/  IMAD.SHL.U32 R19, R19, 0x80, RZ ;  /* 0x0000008013137824 */ /* 0x000fce00078e00ff */
.L_x_170:
[----:B------:R-:W0:Y:S01]  /*8ff0*/  S2R R14, SR_CgaCtaId ;  /* 0x00000000000e7919 */ /* 0x000e220000008800 */
[----:B------:R-:W-:Y:S02]  /*9000*/  MOV R13, 0x400 ;  /* 0x00000400000d7802 */ /* 0x000fe40000000f00 */
[----:B------:R-:W-:Y:S02]  /*9010*/  ISETP.NE.AND P1, PT, R11, RZ, PT ;  /* 0x000000ff0b00720c */ /* 0x000fe40003f25270 */
[----:B0-----:R-:W-:Y:S02]  /*9020*/  LEA R22, R14, R13, 0x18 ;  /* 0x0000000d0e167211 */ /* 0x001fe400078ec0ff */
[----:B------:R-:W-:-:S09]  /*9030*/  SHF.L.U32 R13, R5, 0x1f, RZ ;  /* 0x0000001f050d7819 */ /* 0x000fd200000006ff */
[----:B------:R-:W0:Y:S01]  /*9040*/  @!P1 LDC R14, c[0x0][0x500] ;  /* 0x00014000ff0e9b82 */ /* 0x000e220000000800 */
[----:B------:R-:W-:-:S04]  /*9050*/  IMAD R20, R7, 0x8, R22 ;  /* 0x0000000807147824 */ /* 0x000fc800078e0216 */
[----:B------:R-:W1:Y:S02]  /*9060*/  SYNCS.PHASECHK.TRANS64.TRYWAIT P0, [R20+URZ+0x20], R13 ;  /* 0x0000200d140075a7 */ /* 0x000e64000800017f */
[----:B-1----:R-:W-:Y:S05]  /*9070*/  @!P0 BRA `(.L_x_168) ;  /* 0x0000001000088947 */ /* 0x002fea0003800000 */
.L_x_187:
[----:B-1----:R-:W-:Y:S01]  /*9080*/  PRMT R13, R12, 0x9910, RZ ;  /* 0x000099100c0d7816 */ /* 0x002fe200000000ff */
[----:B0-----:R0:W-:Y:S03]  /*9090*/  @!P1 SYNCS.ARRIVE.TRANS64 RZ, [R20+URZ], R14 ;  /* 0x0000000e14ff99a7 */ /* 0x0011e6000800003f */
[----:B------:R-:W-:-:S13]  /*90a0*/  ISETP.NE.AND P0, PT, R13, 0x2, PT ;  /* 0x000000020d00780c */ /* 0x000fda0003f05270 */
[----:B0-----:R-:W-:Y:S05]  /*90b0*/  @P0 BRA `(.L_x_169) ;  /* 0x0000000000040947 */ /* 0x001fea0003800000 */
[----:B------:R-:W-:Y:S01]  /*90c0*/  BPT.TRAP 0x1 ;  /* 0x000000040000795c */ /* 0x000fe20000300000 */
.L_x_169:
[C---:B------:R-:W-:Y:S01]  /*90d0*/  LEA R13, R7.reuse, UR46, 0x3 ;  /* 0x0000002e070d7c11 */ /* 0x040fe2000f8e18ff */
[----:B------:R-:W-:Y:S01]  /*90e0*/  UIADD3 UR54, UP0, UR4, 0xf0, URZ ;  /* 0x000000f004367890 */ /* 0x000fe2000ff1e03f */
[----:B------:R-:W-:Y:S01]  /*90f0*/  LEA R14, R7, UR23, 0xd ;  /* 0x00000017070e7c11 */ /* 0x000fe2000f8e68ff */
[----:B------:R-:W-:Y:S01]  /*9100*/  UPRMT UR47, URZ, 0x5410, UR31 ;  /* 0x000054103f2f7896 */ /* 0x000fe2000800001f */
[----:B------:R-:W-:Y:S01]  /*9110*/  R2UR UR10, R21 ;  /* 0x00000000150a72ca */ /* 0x000fe200000e0000 */
[----:B------:R-:W-:Y:S01]  /*9120*/  IMAD.SHL.U32 R13, R13, 0x1000, RZ ;  /* 0x000010000d0d7824 */ /* 0x000fe200078e00ff */
[----:B------:R-:W-:Y:S01]  /*9130*/  R2UR UR9, R20 ;  /* 0x00000000140972ca */ /* 0x000fe200000e0000 */
[--C-:B------:R-:W-:Y:S01]  /*9140*/  IMAD R14, R14, 0x4, R22.reuse ;  /* 0x000000040e0e7824 */ /* 0x100fe200078e0216 */
[----:B------:R-:W-:Y:S01]  /*9150*/  R2UR UR11, R19 ;  /* 0x00000000130b72ca */ /* 0x000fe200000e0000 */
[----:B------:R-:W-:Y:S01]  /*9160*/  IMAD R13, R13, 0x4, R22 ;  /* 0x000000040d0d7824 */ /* 0x000fe200078e0216 */
[----:B------:R-:W-:Y:S01]  /*9170*/  R2UR UR12, R6 ;  /* 0x00000000060c72ca */ /* 0x000fe200000e0000 */
[----:B------:R-:W-:Y:S01]  /*9180*/  UIADD3.X UR55, URZ, UR5, URZ, UP0, !UPT ;  /* 0x000000053f377290 */ /* 0x000fe200087fe43f */
[----:B------:R-:W-:Y:S01]  /*9190*/  R2UR UR18, R14 ;  /* 0x000000000e1272ca */ /* 0x000fe200000e0000 */
[----:B------:R-:W-:Y:S01]  /*91a0*/  VIADD R4, R4, 0xffffffff ;  /* 0xffffffff04047836 */ /* 0x000fe20000000000 */
[----:B------:R-:W-:Y:S01]  /*91b0*/  R2UR UR40, R13 ;  /* 0x000000000d2872ca */ /* 0x000fe200000e0000 */
[----:B------:R-:W-:Y:S01]  /*91c0*/  UIADD3 UR14, UP1, UR4, 0x1f0, URZ ;  /* 0x000001f0040e7890 */ /* 0x000fe2000ff3e03f */
[----:B------:R-:W-:Y:S01]  /*91d0*/  R2UR UR35, R15 ;  /* 0x000000000f2372ca */ /* 0x000fe200000e0000 */
[----:B------:R-:W-:Y:S01]  /*91e0*/  UIADD3 UR58, UR10, 0x20, URZ ;  /* 0x000000200a3a7890 */ /* 0x000fe2000fffe03f */
[----:B------:R-:W-:Y:S01]  /*91f0*/  ISETP.GT.AND P1, PT, R4, 0x1, PT ;  /* 0x000000010400780c */ /* 0x000fe20003f24270 */
[----:B------:R-:W-:Y:S01]  /*9200*/  UIADD3 UR50, UR10, 0x40, URZ ;  /* 0x000000400a327890 */ /* 0x000fe2000fffe03f */
[----:B------:R-:W-:Y:S01]  /*9210*/  VIADD R7, R7, 0x1 ;  /* 0x0000000107077836 */ /* 0x000fe20000000000 */
[----:B------:R-:W-:Y:S01]  /*9220*/  UIADD3 UR42, UR10, 0x60, URZ ;  /* 0x000000600a2a7890 */ /* 0x000fe2000fffe03f */
[----:B------:R-:W-:Y:S01]  /*9230*/  VIADD R21, R21, 0x80 ;  /* 0x0000008015157836 */ /* 0x000fe20000000000 */
[----:B------:R-:W-:Y:S01]  /*9240*/  UMOV UR6, 0x0 ;  /* 0x0000000000067882 */ /* 0x000fe20000000000 */
[----:B------:R-:W-:Y:S01]  /*9250*/  UMOV UR7, 0x10000000 ;  /* 0x1000000000077882 */ /* 0x000fe20000000000 */
[----:B------:R-:W-:Y:S01]  /*9260*/  UIADD3.X UR15, URZ, UR5, URZ, UP1, !UPT ;  /* 0x000000053f0f7290 */ /* 0x000fe20008ffe43f */
[----:B------:R-:W-:Y:S01]  /*9270*/  ISETP.NE.AND P0, PT, R7, 0x4, PT ;  /* 0x000000040700780c */ /* 0x000fe20003f05270 */
[----:B------:R-:W-:-:S02]  /*9280*/  UIADD3 UR8, UR40, 0x100, URZ ;  /* 0x0000010028087890 */ /* 0x000fc4000fffe03f */
[----:B------:R-:W-:Y:S01]  /*9290*/  UIADD3 UR56, UR40, 0x8100, URZ ;  /* 0x0000810028387890 */ /* 0x000fe2000fffe03f */
[----:B------:R-:W-:Y:S01]  /*92a0*/  SEL R14, RZ, 0x1, P0 ;  /* 0x00000001ff0e7807 */ /* 0x000fe20000000000 */
[----:B------:R-:W-:Y:S01]  /*92b0*/  UIADD3 UR48, UR40, 0x10100, URZ ;  /* 0x0001010028307890 */ /* 0x000fe2000fffe03f */
[----:B------:R-:W-:Y:S01]  /*92c0*/  SEL R7, R7, RZ, P0 ;  /* 0x000000ff07077207 */ /* 0x000fe20000000000 */
[----:B------:R-:W-:Y:S01]  /*92d0*/  UIADD3 UR40, UR40, 0x18100, URZ ;  /* 0x0001810028287890 */ /* 0x000fe2000fffe03f */
[----:B------:R-:W-:Y:S01]  /*92e0*/  LOP3.LUT R5, R5, R14, RZ, 0x3c, !PT ;  /* 0x0000000e05057212 */ /* 0x000fe200078e3cff */
[----:B------:R-:W-:Y:S01]  /*92f0*/  UIADD3 UR32, UR18, 0x80100, URZ ;  /* 0x0008010012207890 */ /* 0x000fe2000fffe03f */
[----:B------:R0:W-:Y:S01]  /*9300*/  UTMALDG.3D.MULTICAST [UR8], [UR54], UR47, desc[UR6] ;  /* 0x00000608360073b4 */ /* 0x0001e2000801182f */
[----:B------:R-:W-:Y:S02]  /*9310*/  UPRMT UR45, URZ, 0x5410, UR30 ;  /* 0x000054103f2d7896 */ /* 0x000fe4000800001e */
[----:B------:R-:W-:-:S02]  /*9320*/  UIADD3 UR24, UR18, 0x82100, URZ ;  /* 0x0008210012187890 */ /* 0x000fc4000fffe03f */
[----:B------:R-:W-:Y:S01]  /*9330*/  UIADD3 UR16, UR18, 0x84100, URZ ;  /* 0x0008410012107890 */ /* 0x000fe2000fffe03f */
[----:B------:R-:W-:Y:S01]  /*9340*/  UMOV UR57, UR9 ;  /* 0x0000000900397c82 */ /* 0x000fe20008000000 */
        /* <DEDUP_REMOVED lines=8> */
[----:B------:R1:W-:Y:S01]  /*93d0*/  UTMALDG.3D.MULTICAST [UR56], [UR54], UR47, desc[UR6] ;  /* 0x00000638360073b4 */ /* 0x0003e2000801182f */
        /* <DEDUP_REMOVED lines=9> */
[----:B0-----:R-:W-:Y:S01]  /*9470*/  UIADD3 UR8, UR18, 0x86100, URZ ;  /* 0x0008610012087890 */ /* 0x001fe2000fffe03f */
[----:B------:R-:W-:Y:S01]  /*9480*/  UMOV UR19, UR35 ;  /* 0x0000002300137c82 */ /* 0x000fe20008000000 */
[----:B------:R-:W-:Y:S01]  /*9490*/  UMOV UR20, UR12 ;  /* 0x0000000c00147c82 */ /* 0x000fe20008000000 */
[----:B------:R-:W-:Y:S01]  /*94a0*/  UMOV UR18, UR50 ;  /* 0x0000003200127c82 */ /* 0x000fe20008000000 */
[----:B------:R-:W-:Y:S01]  /*94b0*/  UMOV UR11, UR35 ;  /* 0x00000023000b7c82 */ /* 0x000fe20008000000 */
[----:B------:R1:W-:Y:S01]  /*94c0*/  UTMALDG.3D.MULTICAST [UR40], [UR54], UR47, desc[UR6] ;  /* 0x00000628360073b4 */ /* 0x0003e2000801182f */
[----:B------:R-:W-:Y:S01]  /*94d0*/  UMOV UR10, UR42 ;  /* 0x0000002a000a7c82 */ /* 0x000fe20008000000 */
[----:B------:R1:W-:Y:S01]  /*94e0*/  UTMALDG.3D.MULTICAST [UR32], [UR14], UR45, desc[UR6] ;  /* 0x000006200e0073b4 */ /* 0x0003e2000801182d */
[----:B------:R1:W-:Y:S01]  /*94f0*/  UTMALDG.3D.MULTICAST [UR24], [UR14], UR45, desc[UR6] ;  /* 0x000006180e0073b4 */ /* 0x0003e2000801182d */
[----:B------:R1:W-:Y:S01]  /*9500*/  UTMALDG.3D.MULTICAST [UR16], [UR14], UR45, desc[UR6] ;  /* 0x000006100e0073b4 */ /* 0x0003e2000801182d */
[----:B------:R1:W-:Y:S02]  /*9510*/  UTMALDG.3D.MULTICAST [UR8], [UR14], UR45, desc[UR6] ;  /* 0x000006080e0073b4 */ /* 0x0003e4000801182d */
[----:B-1----:R-:W-:Y:S05]  /*9520*/  @P1 BRA `(.L_x_170) ;  /* 0xfffffff800b01947 */ /* 0x002fea000383ffff */
.L_x_167:
[----:B------:R-:W-:Y:S05]  /*9530*/  BSYNC B1 ;  /* 0x0000000000017941 */ /* 0x000fea0003800000 */
.L_x_166:
[----:B------:R-:W-:Y:S01]  /*9540*/  LOP3.LUT P1, RZ, R3, 0xff, RZ, 0xc0, !PT ;  /* 0x000000ff03ff7812 */ /* 0x000fe2000782c0ff */
[----:B------:R-:W-:Y:S01]  /*9550*/  IMAD.IADD R9, R8, 0x1, R9 ;  /* 0x0000000108097824 */ /* 0x000fe200078e0209 */
[----:B------:R-:W-:Y:S01]  /*9560*/  IADD3 R16, P2, R16, UR38, RZ ;  /* 0x0000002610107c10 */ /* 0x000fe2000ff5e0ff */
[----:B------:R-:W-:Y:S01]  /*9570*/  ULDC.64 UR6, c[0x0][0x650] ;  /* 0x0001940000067ab9 */ /* 0x000fe20000000a00 */
[----:B------:R-:W-:Y:S01]  /*9580*/  BSSY B1, `(.L_x_171) ;  /* 0x000006c000017945 */ /* 0x000fe20003800000 */
[----:B------:R-:W-:Y:S01]  /*9590*/  IMAD.MOV.U32 R19, RZ, RZ, -0x1 ;  /* 0xffffffffff137424 */ /* 0x000fe200078e00ff */
[----:B------:R-:W-:Y:S01]  /*95a0*/  SHF.R.U32.HI R3, RZ, 0x2, R9 ;  /* 0x00000002ff037819 */ /* 0x000fe20000011609 */
[----:B------:R-:W-:Y:S01]  /*95b0*/  IMAD.MOV.U32 R13, RZ, RZ, -0x1 ;  /* 0xffffffffff0d7424 */ /* 0x000fe200078e00ff */
[----:B------:R-:W-:Y:S01]  /*95c0*/  ISETP.GT.U32.AND P0, PT, R9, 0x3, PT ;  /* 0x000000030900780c */ /* 0x000fe20003f04070 */
[----:B------:R-:W-:Y:S01]  /*95d0*/  IMAD.MOV.U32 R6, RZ, RZ, -0x1 ;  /* 0xffffffffff067424 */ /* 0x000fe200078e00ff */
[----:B------:R-:W-:-:S02]  /*95e0*/  LOP3.LUT R3, R3, 0x1, RZ, 0xc0, !PT ;  /* 0x0000000103037812 */ /* 0x000fc400078ec0ff */
[----:B------:R-:W-:Y:S01]  /*95f0*/  ISETP.LT.U32.AND P0, PT, R8, 0x4, P0 ;  /* 0x000000040800780c */ /* 0x000fe20000701070 */
[----:B------:R-:W0:Y:S01]  /*9600*/  @P1 S2R R5, SR_CgaCtaId ;  /* 0x0000000000051919 */ /* 0x000e220000008800 */
[----:B------:R-:W-:Y:S02]  /*9610*/  @P1 MOV R4, 0x400 ;  /* 0x0000040000041802 */ /* 0x000fe40000000f00 */
[----:B------:R-:W-:Y:S02]  /*9620*/  IADD3.X R17, R17, UR37, RZ, P2, !PT ;  /* 0x0000002511117c10 */ /* 0x000fe400097fe4ff */
[----:B------:R-:W-:Y:S02]  /*9630*/  ISETP.GE.U32.AND P2, PT, R16, UR6, PT ;  /* 0x0000000610007c0c */ /* 0x000fe4000bf46070 */
[----:B------:R-:W-:Y:S02]  /*9640*/  LOP3.LUT R9, R9, 0x3, RZ, 0xc0, !PT ;  /* 0x0000000309097812 */ /* 0x000fe400078ec0ff */
[----:B0-----:R-:W-:-:S04]  /*9650*/  @P1 LEA R4, R5, R4, 0x18 ;  /* 0x0000000405041211 */ /* 0x001fc800078ec0ff */
[----:B------:R0:W-:Y:S01]  /*9660*/  @P1 SYNCS.ARRIVE.TRANS64.A1T0 RZ, [R4+URZ+0x58], RZ ;  /* 0x000058ff04ff19a7 */ /* 0x0001e2000810003f */
[----:B------:R-:W-:Y:S02]  /*9670*/  ISETP.NE.U32.AND P1, PT, R3, 0x1, PT ;  /* 0x000000010300780c */ /* 0x000fe40003f25070 */
[----:B------:R-:W-:Y:S02]  /*9680*/  SEL R3, RZ, 0x1, !P0 ;  /* 0x00000001ff037807 */ /* 0x000fe40004000000 */
[----:B------:R-:W-:Y:S02]  /*9690*/  ISETP.GE.U32.AND.EX P0, PT, R17, UR7, PT, P2 ;  /* 0x0000000711007c0c */ /* 0x000fe4000bf06120 */
[----:B------:R-:W-:-:S04]  /*96a0*/  ISETP.GT.U32.AND P1, PT, R8, 0x3, !P1 ;  /* 0x000000030800780c */ /* 0x000fc80004f24070 */
[----:B0-----:R-:W-:-:S04]  /*96b0*/  SEL R4, RZ, 0x1, !P1 ;  /* 0x00000001ff047807 */ /* 0x001fc80004800000 */
[--C-:B------:R-:W-:Y:S02]  /*96c0*/  LOP3.LUT R10, R4, R10, R3.reuse, 0x96, !PT ;  /* 0x0000000a040a7212 */ /* 0x100fe400078e9603 */
[----:B------:R-:W-:Y:S02]  /*96d0*/  PRMT R4, RZ, 0x7610, R4 ;  /* 0x00007610ff047816 */ /* 0x000fe40000000004 */
[----:B------:R-:W-:Y:S01]  /*96e0*/  PRMT R3, RZ, 0x7610, R3 ;  /* 0x00007610ff037816 */ /* 0x000fe20000000003 */
[----:B------:R-:W-:Y:S06]  /*96f0*/  @P0 BRA `(.L_x_172) ;  /* 0x0000000400500947 */ /* 0x000fec0003800000 */
[----:B------:R-:W0:Y:S01]  /*9700*/  S2R R15, SR_CTAID.X ;  /* 0x00000000000f7919 */ /* 0x000e220000002500 */
[----:B------:R-:W-:Y:S01]  /*9710*/  ULDC.64 UR6, c[0x0][0x628] ;  /* 0x00018a0000067ab9 */ /* 0x000fe20000000a00 */
[----:B------:R-:W1:Y:S01]  /*9720*/  LDC R20, c[0x0][0x144] ;  /* 0x00005100ff147b82 */ /* 0x000e620000000800 */
[----:B------:R-:W-:Y:S01]  /*9730*/  ISETP.NE.U32.AND P0, PT, RZ, UR6, PT ;  /* 0x00000006ff007c0c */ /* 0x000fe2000bf05070 */
[----:B------:R-:W2:Y:S01]  /*9740*/  S2R R13, SR_CTAID.Y ;  /* 0x00000000000d7919 */ /* 0x000ea20000002600 */
[----:B------:R-:W-:Y:S01]  /*9750*/  ULDC UR8, c[0x0][0x150] ;  /* 0x0000540000087ab9 */ /* 0x000fe20000000800 */
[----:B------:R-:W-:Y:S01]  /*9760*/  ULDC UR9, c[0x0][0x630] ;  /* 0x00018c0000097ab9 */ /* 0x000fe20000000800 */
[----:B------:R-:W-:Y:S01]  /*9770*/  ISETP.NE.AND.EX P0, PT, RZ, UR7, PT, P0 ;  /* 0x00000007ff007c0c */ /* 0x000fe2000bf05300 */
[----:B------:R-:W-:Y:S01]  /*9780*/  IMAD.MOV.U32 R4, RZ, RZ, R16 ;  /* 0x000000ffff047224 */ /* 0x000fe200078e0010 */
[----:B0-----:R-:W-:-:S05]  /*9790*/  I2FP.F32.U32 R5, R15 ;  /* 0x0000000f00057245 */ /* 0x001fca0000201000 */
[----:B------:R-:W-:Y:S01]  /*97a0*/  FMUL R21, R5, UR8 ;  /* 0x0000000805157c20 */ /* 0x000fe20008400000 */
[----:B------:R-:W-:-:S05]  /*97b0*/  IMAD.MOV.U32 R5, RZ, RZ, R17 ;  /* 0x000000ffff057224 */ /* 0x000fca00078e0011 */
[----:B--2---:R-:W-:Y:S05]  /*97c0*/  @!P0 BRA `(.L_x_173) ;  /* 0x0000000000288947 */ /* 0x004fea0003800000 */
[----:B------:R-:W-:Y:S02]  /*97d0*/  ULDC UR8, c[0x0][0x634] ;  /* 0x00018d0000087ab9 */ /* 0x000fe40000000800 */
[----:B------:R-:W-:-:S05]  /*97e0*/  IADD3 R5, P0, R16, UR8, RZ ;  /* 0x0000000810057c10 */ /* 0x000fca000ff1e0ff */
[----:B------:R-:W-:-:S04]  /*97f0*/  IMAD.X R19, RZ, RZ, R17, P0 ;  /* 0x000000ffff137224 */ /* 0x000fc800000e0611 */
[----:B------:R-:W-:-:S04]  /*9800*/  IMAD.WIDE.U32 R6, R19, UR6, RZ ;  /* 0x0000000613067c25 */ /* 0x000fc8000f8e00ff */
[----:B------:R-:W-:-:S04]  /*9810*/  IMAD.WIDE.U32 R6, P0, R5, UR7, R6 ;  /* 0x0000000705067c25 */ /* 0x000fc8000f800006 */
[----:B------:R-:W-:-:S04]  /*9820*/  IMAD.WIDE.U32 R4, R5, UR6, RZ ;  /* 0x0000000605047c25 */ /* 0x000fc8000f8e00ff */
[----:B------:R-:W-:Y:S01]  /*9830*/  IMAD.MOV.U32 R4, RZ, RZ, R7 ;  /* 0x000000ffff047224 */ /* 0x000fe200078e0007 */
[----:B------:R-:W-:Y:S01]  /*9840*/  IADD3 RZ, P1, R5, R6, RZ ;  /* 0x0000000605ff7210 */ /* 0x000fe20007f3e0ff */
[----:B------:R-:W-:-:S04]  /*9850*/  IMAD.X R5, RZ, RZ, RZ, P0 ;  /* 0x000000ffff057224 */ /* 0x000fc800000e06ff */
[----:B------:R-:W-:-:S08]  /*9860*/  IMAD.WIDE.U32.X R4, R19, UR7, R4, P1 ;  /* 0x0000000713047c25 */ /* 0x000fd000088e0404 */
.L_x_173:
[--C-:B------:R-:W-:Y:S01]  /*9870*/  SHF.R.U64 R14, R4, UR9, R5.reuse ;  /* 0x00000009040e7c19 */ /* 0x100fe20008001205 */
[----:B------:R-:W0:Y:S01]  /*9880*/  F2I.U32.TRUNC.NTZ R21, R21 ;  /* 0x0000001500157305 */ /* 0x000e22000020f000 */
[----:B------:R-:W-:Y:S01]  /*9890*/  SHF.R.U32.HI R4, RZ, UR9, R5 ;  /* 0x00000009ff047c19 */ /* 0x000fe20008011605 */
[----:B------:R-:W-:Y:S01]  /*98a0*/  ULDC.64 UR6, c[0x0][0x620] ;  /* 0x0001880000067ab9 */ /* 0x000fe20000000a00 */
[----:B------:R-:W-:Y:S01]  /*98b0*/  IADD3 R7, P0, RZ, -R14, RZ ;  /* 0x8000000eff077210 */ /* 0x000fe20007f1e0ff */
[----:B------:R-:W-:Y:S01]  /*98c0*/  ULDC.64 UR8, c[0x0][0x640] ;  /* 0x0001900000087ab9 */ /* 0x000fe20000000a00 */
[----:B------:R-:W2:Y:S03]  /*98d0*/  LDC R22, c[0x0][0x148] ;  /* 0x00005200ff167b82 */ /* 0x000ea60000000800 */
[----:B------:R-:W-:Y:S01]  /*98e0*/  IMAD.X R4, RZ, RZ, ~R4, P0 ;  /* 0x000000ffff047224 */ /* 0x000fe200000e0e04 */
[----:B------:R-:W-:-:S03]  /*98f0*/  ISETP.NE.U32.AND P0, PT, RZ, UR8, PT ;  /* 0x00000008ff007c0c */ /* 0x000fc6000bf05070 */
[----:B------:R-:W-:Y:S01]  /*9900*/  IMAD R6, R4, UR6, RZ ;  /* 0x0000000604067c24 */ /* 0x000fe2000f8e02ff */
[----:B------:R-:W-:Y:S01]  /*9910*/  ISETP.NE.AND.EX P0, PT, RZ, UR9, PT, P0 ;  /* 0x00000009ff007c0c */ /* 0x000fe2000bf05300 */
[----:B------:R-:W-:Y:S01]  /*9920*/  IMAD.WIDE.U32 R4, R7, UR6, R16 ;  /* 0x0000000607047c25 */ /* 0x000fe2000f8e0010 */
[----:B------:R-:W-:-:S03]  /*9930*/  ULDC UR6, c[0x0][0x618] ;  /* 0x0001860000067ab9 */ /* 0x000fc60000000800 */
[----:B------:R-:W-:Y:S01]  /*9940*/  IMAD R7, R7, UR7, R6 ;  /* 0x0000000707077c24 */ /* 0x000fe2000f8e0206 */
[----:B------:R-:W-:Y:S01]  /*9950*/  ULDC UR7, c[0x0][0x154] ;  /* 0x0000550000077ab9 */ /* 0x000fe20000000800 */
[----:B0-----:R-:W-:Y:S02]  /*9960*/  IMAD.MOV R6, RZ, RZ, -R21 ;  /* 0x000000ffff067224 */ /* 0x001fe400078e0a15 */
[----:B------:R-:W-:Y:S02]  /*9970*/  IMAD.IADD R5, R5, 0x1, R7 ;  /* 0x0000000105057824 */ /* 0x000fe400078e0207 */
[----:B-1----:R-:W-:Y:S01]  /*9980*/  IMAD R15, R20, R6, R15 ;  /* 0x00000006140f7224 */ /* 0x002fe200078e020f */
[----:B------:R-:W-:Y:S02]  /*9990*/  I2FP.F32.U32 R6, R13 ;  /* 0x0000000d00067245 */ /* 0x000fe40000201000 */
[--C-:B------:R-:W-:Y:S02]  /*99a0*/  SHF.R.U64 R19, R4, UR6, R5.reuse ;  /* 0x0000000604137c19 */ /* 0x100fe40008001205 */
[----:B------:R-:W-:Y:S01]  /*99b0*/  SHF.R.U32.HI R4, RZ, UR6, R5 ;  /* 0x00000006ff047c19 */ /* 0x000fe20008011605 */
[----:B------:R-:W-:Y:S01]  /*99c0*/  FMUL R6, R6, UR7 ;  /* 0x0000000706067c20 */ /* 0x000fe20008400000 */
[----:B------:R-:W-:-:S02]  /*99d0*/  ULDC UR6, c[0x0][0x608] ;  /* 0x0001820000067ab9 */ /* 0x000fc40000000800 */
[--C-:B------:R-:W-:Y:S01]  /*99e0*/  SHF.R.U64 R21, R19, UR6, R4.reuse ;  /* 0x0000000613157c19 */ /* 0x100fe20008001204 */
[----:B------:R0:W1:Y:S01]  /*99f0*/  F2I.U32.TRUNC.NTZ R24, R6 ;  /* 0x0000000600187305 */ /* 0x000062000020f000 */
[----:B------:R-:W-:Y:S01]  /*9a00*/  SHF.R.U32.HI R4, RZ, UR6, R4 ;  /* 0x00000006ff047c19 */ /* 0x000fe20008011604 */
[----:B------:R-:W-:-:S03]  /*9a10*/  ULDC UR6, c[0x0][0x658] ;  /* 0x0001960000067ab9 */ /* 0x000fc60000000800 */
[--C-:B------:R-:W-:Y:S02]  /*9a20*/  SHF.R.U64 R20, R21, UR6, R4.reuse ;  /* 0x0000000615147c19 */ /* 0x100fe40008001204 */
[----:B------:R-:W-:-:S03]  /*9a30*/  SHF.R.U32.HI R23, RZ, UR6, R4 ;  /* 0x00000006ff177c19 */ /* 0x000fc60008011604 */
[----:B------:R-:W-:Y:S02]  /*9a40*/  IMAD.MOV.U32 R4, RZ, RZ, R20 ;  /* 0x000000ffff047224 */ /* 0x000fe400078e0014 */
[----:B------:R-:W-:Y:S01]  /*9a50*/  IMAD.MOV.U32 R5, RZ, RZ, R23 ;  /* 0x000000ffff057224 */ /* 0x000fe200078e0017 */
[----:B0-----:R-:W-:Y:S06]  /*9a60*/  @!P0 BRA `(.L_x_174) ;  /* 0x0000000000288947 */ /* 0x001fec0003800000 */
        /* <DEDUP_REMOVED lines=10> */
.L_x_174:
[----:B------:R-:W-:Y:S01]  /*9b10*/  ISETP.NE.AND P0, PT, R2, 0x1, PT ;  /* 0x000000010200780c */ /* 0x000fe20003f05270 */
[----:B------:R-:W-:Y:S01]  /*9b20*/  ULDC UR6, c[0x0][0x648] ;  /* 0x0001920000067ab9 */ /* 0x000fe20000000800 */
[----:B------:R-:W-:Y:S01]  /*9b30*/  LOP3.LUT R21, R21, UR29, RZ, 0xc0, !PT ;  /* 0x0000001d15157c12 */ /* 0x000fe2000f8ec0ff */
[----:B-1----:R-:W-:Y:S01]  /*9b40*/  IMAD.MOV R24, RZ, RZ, -R24 ;  /* 0x000000ffff187224 */ /* 0x002fe200078e0a18 */
[----:B------:R-:W-:Y:S01]  /*9b50*/  SHF.R.U64 R4, R4, UR6, R5 ;  /* 0x0000000604047c19 */ /* 0x000fe20008001205 */
[----:B------:R-:W-:Y:S01]  /*9b60*/  ULDC UR6, c[0x0][0x638] ;  /* 0x00018e0000067ab9 */ /* 0x000fe20000000800 */
[----:B------:R-:W-:Y:S01]  /*9b70*/  LOP3.LUT R19, R19, UR13, RZ, 0xc0, !PT ;  /* 0x0000000d13137c12 */ /* 0x000fe2000f8ec0ff */
[----:B------:R-:W-:Y:S01]  /*9b80*/  ULDC UR7, c[0x0][0x610] ;  /* 0x0001840000077ab9 */ /* 0x000fe20000000800 */
[----:B------:R-:W-:Y:S02]  /*9b90*/  IMAD.MOV.U32 R6, RZ, RZ, R14 ;  /* 0x000000ffff067224 */ /* 0x000fe400078e000e */
[----:B------:R-:W-:-:S02]  /*9ba0*/  IMAD.MOV R5, RZ, RZ, -R4 ;  /* 0x000000ffff057224 */ /* 0x000fc400078e0a04 */
[----:B------:R-:W-:Y:S02]  /*9bb0*/  IMAD R4, R4, UR21, R21 ;  /* 0x0000001504047c24 */ /* 0x000fe4000f8e0215 */
[----:B--2---:R-:W-:Y:S02]  /*9bc0*/  @P0 IMAD R15, R22, R24, R13 ;  /* 0x00000018160f0224 */ /* 0x004fe400078e020d */
[----:B------:R-:W-:Y:S01]  /*9bd0*/  IMAD R20, R5, UR6, R20 ;  /* 0x0000000605147c24 */ /* 0x000fe2000f8e0214 */
[----:B------:R-:W-:Y:S01]  /*9be0*/  ULDC UR6, c[0x0][0x600] ;  /* 0x0001800000067ab9 */ /* 0x000fe20000000800 */
[----:B------:R-:W-:Y:S02]  /*9bf0*/  IMAD R15, R4, UR7, R15 ;  /* 0x00000007040f7c24 */ /* 0x000fe4000f8e020f */
[----:B------:R-:W-:Y:S02]  /*9c00*/  IMAD R20, R20, UR6, R19 ;  /* 0x0000000614147c24 */ /* 0x000fe4000f8e0213 */
[----:B------:R-:W-:-:S03]  /*9c10*/  IMAD.MOV.U32 R4, RZ, RZ, 0x1 ;  /* 0x00000001ff047424 */ /* 0x000fc600078e00ff */
[----:B------:R-:W-:Y:S02]  /*9c20*/  SEL R13, R20, R15, !P0 ;  /* 0x0000000f140d7207 */ /* 0x000fe40004000000 */
[----:B------:R-:W-:-:S07]  /*9c30*/  SEL R19, R15, R20, !P0 ;  /* 0x000000140f137207 */ /* 0x000fce0004000000 */
.L_x_172:
[----:B------:R-:W-:Y:S05]  /*9c40*/  BSYNC B1 ;  /* 0x0000000000017941 */ /* 0x000fea0003800000 */
.L_x_171:
[----:B------:R-:W-:-:S13]  /*9c50*/  LOP3.LUT P0, RZ, R4, 0xff, RZ, 0xc0, !PT ;  /* 0x000000ff04ff7812 */ /* 0x000fda000780c0ff */
[----:B------:R-:W-:Y:S05]  /*9c60*/  @P0 BRA `(.L_x_175) ;  /* 0xfffffff000a80947 */ /* 0x000fea000383ffff */
[----:B------:R-:W-:Y:S05]  /*9c70*/  BSYNC B0 ;  /* 0x0000000000007941 */ /* 0x000fea0003800000 */
.L_x_164:
[----:B------:R-:W-:-:S03]  /*9c80*/  UMOV UR6, 0xffffffff ;  /* 0xffffffff00067882 */ /* 0x000fc60000000000 */
[----:B------:R-:W-:Y:S05]  /*9c90*/  BRA.DIV UR6, `(.L_x_176) ;  /* 0x0000000606147947 */ /* 0x000fea000b800000 */
[----:B------:R-:W-:-:S13]  /*9ca0*/  ELECT P6, URZ, PT ;  /* 0x00000000003f782f */ /* 0x000fda00038c0000 */
.L_x_190:
[----:B------:R-:W-:Y:S04]  /*9cb0*/  BSSY B0, `(.L_x_177) ;  /* 0x000002b000007945 */ /* 0x000fe80003800000 */
[----:B------:R-:W-:Y:S05]  /*9cc0*/  @!P6 BRA `(.L_x_178) ;  /* 0x0000000000a4e947 */ /* 0x000fea0003800000 */
[----:B------:R-:W-:-:S04]  /*9cd0*/  LOP3.LUT R18, R18, 0x2, RZ, 0xfc, !PT ;  /* 0x0000000212127812 */ /* 0x000fc800078efcff */
[----:B------:R-:W-:-:S13]  /*9ce0*/  ISETP.NE.AND P0, PT, R18, 0x3, PT ;  /* 0x000000031200780c */ /* 0x000fda0003f05270 */
[----:B------:R-:W-:Y:S05]  /*9cf0*/  @!P0 BRA `(.L_x_179) ;  /* 0x0000000000048947 */ /* 0x000fea0003800000 */
[----:B------:R-:W-:Y:S01]  /*9d00*/  BPT.TRAP 0x1 ;  /* 0x000000040000795c */ /* 0x000fe20000300000 */
.L_x_179:
[----:B------:R-:W0:Y:S01]  /*9d10*/  S2R R3, SR_CgaCtaId ;  /* 0x0000000000037919 */ /* 0x000e220000008800 */
[----:B------:R-:W-:Y:S02]  /*9d20*/  MOV R0, 0x400 ;  /* 0x0000040000007802 */ /* 0x000fe40000000f00 */
[----:B------:R-:W-:Y:S02]  /*9d30*/  SHF.L.U32 R2, R10, 0x1f, RZ ;  /* 0x0000001f0a027819 */ /* 0x000fe400000006ff */
[----:B0-----:R-:W-:-:S05]  /*9d40*/  LEA R0, R3, R0, 0x18 ;  /* 0x0000000003007211 */ /* 0x001fca00078ec0ff */
[----:B------:R-:W-:-:S04]  /*9d50*/  VIADD R0, R0, 0x20 ;  /* 0x0000002000007836 */ /* 0x000fc80000000000 */
[C---:B------:R-:W-:Y:S02]  /*9d60*/  IMAD R5, R9.reuse, 0x8, R0 ;  /* 0x0000000809057824 */ /* 0x040fe400078e0200 */
[----:B------:R-:W-:Y:S02]  /*9d70*/  VIADD R9, R9, 0x1 ;  /* 0x0000000109097836 */ /* 0x000fe40000000000 */
[----:B------:R-:W0:Y:S03]  /*9d80*/  SYNCS.PHASECHK.TRANS64.TRYWAIT P0, [R5+URZ], R2 ;  /* 0x00000002050075a7 */ /* 0x000e26000800017f */
[----:B------:R-:W-:-:S04]  /*9d90*/  ISETP.NE.AND P1, PT, R9, 0x4, PT ;  /* 0x000000040900780c */ /* 0x000fc80003f25270 */
[----:B------:R-:W-:Y:S02]  /*9da0*/  SEL R3, RZ, 0x1, P1 ;  /* 0x00000001ff037807 */ /* 0x000fe40000800000 */
[----:B------:R-:W-:Y:S02]  /*9db0*/  SEL R9, R9, RZ, P1 ;  /* 0x000000ff09097207 */ /* 0x000fe40000800000 */
[----:B------:R-:W-:-:S03]  /*9dc0*/  LOP3.LUT R10, R10, R3, RZ, 0x3c, !PT ;  /* 0x000000030a0a7212 */ /* 0x000fc600078e3cff */
[----:B------:R-:W-:Y:S01]  /*9dd0*/  IMAD R7, R9, 0x8, R0 ;  /* 0x0000000809077824 */ /* 0x000fe200078e0200 */
[----:B------:R-:W-:Y:S01]  /*9de0*/  SHF.L.U32 R4, R10, 0x1f, RZ ;  /* 0x0000001f0a047819 */ /* 0x000fe200000006ff */
[----:B0-----:R-:W-:Y:S06]  /*9df0*/  @!P0 BRA `(.L_x_180) ;  /* 0x0000000000dc8947 */ /* 0x001fec0003800000 */
.L_x_191:
[----:B------:R-:W1:Y:S01]  /*9e00*/  SYNCS.PHASECHK.TRANS64.TRYWAIT P0, [R7+URZ], R4 ;  /* 0x00000004070075a7 */ /* 0x000e62000800017f */
[----:B0-----:R-:W-:-:S05]  /*9e10*/  VIADD R2, R9, 0x1 ;  /* 0x0000000109027836 */ /* 0x001fca0000000000 */
[----:B------:R-:W-:-:S04]  /*9e20*/  ISETP.NE.AND P1, PT, R2, 0x4, PT ;  /* 0x000000040200780c */ /* 0x000fc80003f25270 */
[----:B------:R-:W-:Y:S02]  /*9e30*/  SEL R3, RZ, 0x1, P1 ;  /* 0x00000001ff037807 */ /* 0x000fe40000800000 */
[----:B------:R-:W-:Y:S02]  /*9e40*/  SEL R9, R2, RZ, P1 ;  /* 0x000000ff02097207 */ /* 0x000fe40000800000 */
[----:B------:R-:W-:-:S03]  /*9e50*/  LOP3.LUT R11, R10, R3, RZ, 0x3c, !PT ;  /* 0x000000030a0b7212 */ /* 0x000fc600078e3cff */
[----:B------:R-:W-:Y:S01]  /*9e60*/  IMAD R6, R9, 0x8, R0 ;  /* 0x0000000809067824 */ /* 0x000fe200078e0200 */
[----:B------:R-:W-:Y:S01]  /*9e70*/  SHF.L.U32 R5, R11, 0x1f, RZ ;  /* 0x0000001f0b057819 */ /* 0x000fe200000006ff */
[----:B-1----:R-:W-:Y:S06]  /*9e80*/  @!P0 BRA `(.L_x_181) ;  /* 0x0000000000cc8947 */ /* 0x002fec0003800000 */
.L_x_192:
[----:B------:R-:W1:Y:S01]  /*9e90*/  SYNCS.PHASECHK.TRANS64.TRYWAIT P0, [R6+URZ], R5 ;  /* 0x00000005060075a7 */ /* 0x000e62000800017f */
[----:B------:R-:W-:-:S05]  /*9ea0*/  VIADD R2, R9, 0x1 ;  /* 0x0000000109027836 */ /* 0x000fca0000000000 */
[----:B------:R-:W-:-:S04]  /*9eb0*/  ISETP.NE.AND P1, PT, R2, 0x4, PT ;  /* 0x000000040200780c */ /* 0x000fc80003f25270 */
[----:B0-----:R-:W-:Y:S02]  /*9ec0*/  SEL R4, RZ, 0x1, P1 ;  /* 0x00000001ff047807 */ /* 0x001fe40000800000 */
[----:B------:R-:W-:Y:S02]  /*9ed0*/  SEL R3, R2, RZ, P1 ;  /* 0x000000ff02037207 */ /* 0x000fe40000800000 */
[----:B------:R-:W-:Y:S01]  /*9ee0*/  LOP3.LUT R4, R11, R4, RZ, 0x3c, !PT ;  /* 0x000000040b047212 */ /* 0x000fe200078e3cff */
[----:B-1----:R-:W-:Y:S06]  /*9ef0*/  @!P0 BRA `(.L_x_182) ;  /* 0x0000000000c48947 */ /* 0x002fec0003800000 */
.L_x_193:
[----:B------:R-:W-:Y:S01]  /*9f00*/  IMAD R3, R3, 0x8, R0 ;  /* 0x0000000803037824 */ /* 0x000fe200078e0200 */
[----:B------:R-:W-:-:S07]  /*9f10*/  SHF.L.U32 R0, R4, 0x1f, RZ ;  /* 0x0000001f04007819 */ /* 0x000fce00000006ff */
.L_x_183:
[----:B-1----:R1:W2:Y:S02]  /*9f20*/  SYNCS.PHASECHK.TRANS64.TRYWAIT P0, [R3+URZ], R0 ;  /* 0x00000000030075a7 */ /* 0x0022a4000800017f */
[----:B--2---:R-:W-:Y:S05]  /*9f30*/  @!P0 NANOSLEEP.SYNCS 0x989680 ;  /* 0x009896800000895d */ /* 0x004fea0003900000 */
[----:B------:R-:W2:Y:S02]  /*9f40*/  @!P0 SYNCS.PHASECHK.TRANS64 P0, [R3+URZ], R0 ;  /* 0x00000000030085a7 */ /* 0x000ea4000800007f */
[----:B--2---:R-:W-:Y:S05]  /*9f50*/  @!P0 BRA `(.L_x_183) ;  /* 0xfffffffc00f08947 */ /* 0x004fea000383ffff */
.L_x_178:
[----:B------:R-:W-:Y:S05]  /*9f60*/  BSYNC B0 ;  /* 0x0000000000007941 */ /* 0x000fea0003800000 */
.L_x_177:
[----:B------:R-:W-:Y:S05]  /*9f70*/  EXIT ;  /* 0x000000000000794d */ /* 0x000fea0003800000 */
.L_x_21:
[----:B-1----:R1:W2:Y:S02]  /*9f80*/  SYNCS.PHASECHK.TRANS64.TRYWAIT P1, [R3+URZ], R0 ;  /* 0x00000000030075a7 */ /* 0x0022a4000802017f */
[----:B--2---:R-:W-:Y:S05]  /*9f90*/  @!P1 NANOSLEEP.SYNCS 0x989680 ;  /* 0x009896800000995d */ /* 0x004fea0003900000 */
[----:B------:R-:W2:Y:S02]  /*9fa0*/  @!P1 SYNCS.PHASECHK.TRANS64 P1, [R3+URZ], R0 ;  /* 0x00000000030095a7 */ /* 0x000ea4000802007f */
[----:B--2---:R-:W-:Y:S05]  /*9fb0*/  @!P1 BRA `(.L_x_21) ;  /* 0xfffffffc00f09947 */ /* 0x004fea000383ffff */
[----:B------:R-:W-:Y:S05]  /*9fc0*/  BRA `(.L_x_20) ;  /* 0xffffff7800087947 */ /* 0x000fea000383ffff */
.L_x_26:
[----:B-1----:R1:W2:Y:S02]  /*9fd0*/  SYNCS.PHASECHK.TRANS64.TRYWAIT P1, [R5+URZ], R4 ;  /* 0x00000004050075a7 */ /* 0x0022a4000802017f */
[----:B--2---:R-:W-:Y:S05]  /*9fe0*/  @!P1 NANOSLEEP.SYNCS 0x989680 ;  /* 0x009896800000995d */ /* 0x004fea0003900000 */
[----:B------:R-:W2:Y:S02]  /*9ff0*/  @!P1 SYNCS.PHASECHK.TRANS64 P1, [R5+URZ], R4 ;  /* 0x00000004050095a7 */ /* 0x000ea4000802007f */
[----:B--2---:R-:W-:Y:S05]  /*a000*/  @!P1 BRA `(.L_x_26) ;  /* 0xfffffffc00f09947 */ /* 0x004fea000383ffff */
[----:B------:R-:W-:Y:S05]  /*a010*/  BRA `(.L_x_25) ;  /* 0xffffff8400b87947 */ /* 0x000fea000383ffff */
.L_x_165:
[----:B------:R-:W-:Y:S01]  /*a020*/  BSSY B1, `(.L_x_184) ;  /* 0x0000006000017945 */ /* 0x000fe20003800000 */
[----:B------:R-:W-:-:S07]  /*a030*/  IMAD.MOV.U32 R15, RZ, RZ, -0x1 ;  /* 0xffffffffff0f7424 */ /* 0x000fce00078e00ff */
[----:B------:R-:W-:Y:S05]  /*a040*/  WARPSYNC.COLLECTIVE R15, `(.L_x_185) ;  /* 0x000000000f0c7348 */ /* 0x000fea0003c00000 */
[----:B------:R-:W-:Y:S02]  /*a050*/  ELECT P6, UR62, PT ;  /* 0x00000000003e782f */ /* 0x000fe400038c0000 */
[----:B------:R-:W-:Y:S01]  /*a060*/  MOV R14, UR62 ;  /* 0x0000003e000e7c02 */ /* 0x000fe20008000f00 */
[----:B------:R-:W-:Y:S10]  /*a070*/  ENDCOLLECTIVE ;  /* 0x000000000000791b */ /* 0x000ff40003800000 */
.L_x_185:
[----:B------:R-:W-:Y:S05]  /*a080*/  BSYNC B1 ;  /* 0x0000000000017941 */ /* 0x000fea0003800000 */
.L_x_184:
[----:B------:R-:W-:Y:S05]  /*a090*/  BRA `(.L_x_186) ;  /* 0xffffffec00a87947 */ /* 0x000fea000383ffff */
.L_x_168:
[----:B-1----:R1:W2:Y:S02]  /*a0a0*/  SYNCS.PHASECHK.TRANS64.TRYWAIT P0, [R20+URZ+0x20], R13 ;  /* 0x0000200d140075a7 */ /* 0x0022a4000800017f */
[----:B--2---:R-:W-:Y:S05]  /*a0b0*/  @!P0 NANOSLEEP.SYNCS 0x989680 ;  /* 0x009896800000895d */ /* 0x004fea0003900000 */
[----:B------:R-:W2:Y:S02]  /*a0c0*/  @!P0 SYNCS.PHASECHK.TRANS64 P0, [R20+URZ+0x20], R13 ;  /* 0x0000200d140085a7 */ /* 0x000ea4000800007f */
[----:B--2---:R-:W-:Y:S05]  /*a0d0*/  @!P0 BRA `(.L_x_168) ;  /* 0xfffffffc00f08947 */ /* 0x004fea000383ffff */
[----:B------:R-:W-:Y:S05]  /*a0e0*/  BRA `(.L_x_187) ;  /* 0xffffffec00e47947 */ /* 0x000fea000383ffff */
.L_x_176:
[----:B------:R-:W-:Y:S01]  /*a0f0*/  BSSY B0, `(.L_x_188) ;  /* 0x0000006000007945 */ /* 0x000fe20003800000 */
[----:B------:R-:W-:-:S07]  /*a100*/  IMAD.MOV.U32 R15, RZ, RZ, -0x1 ;  /* 0xffffffffff0f7424 */ /* 0x000fce00078e00ff */
[----:B------:R-:W-:Y:S05]  /*a110*/  WARPSYNC.COLLECTIVE R15, `(.L_x_189) ;  /* 0x000000000f0c7348 */ /* 0x000fea0003c00000 */
[----:B------:R-:W-:Y:S02]  /*a120*/  ELECT P6, UR62, PT ;  /* 0x00000000003e782f */ /* 0x000fe400038c0000 */
[----:B------:R-:W-:Y:S01]  /*a130*/  MOV R14, UR62 ;  /* 0x0000003e000e7c02 */ /* 0x000fe20008000f00 */
[----:B------:R-:W-:Y:S10]  /*a140*/  ENDCOLLECTIVE ;  /* 0x000000000000791b */ /* 0x000ff40003800000 */
.L_x_189:
[----:B------:R-:W-:Y:S05]  /*a150*/  BSYNC B0 ;  /* 0x0000000000007941 */ /* 0x000fea0003800000 */
.L_x_188:
[----:B------:R-:W-:Y:S05]  /*a160*/  BRA `(.L_x_190) ;  /* 0xfffffff800d07947 */ /* 0x000fea000383ffff */
.L_x_180:
[----:B0-----:R0:W1:Y:S02]  /*a170*/  SYNCS.PHASECHK.TRANS64.TRYWAIT P0, [R5+URZ], R2 ;  /* 0x00000002050075a7 */ /* 0x001064000800017f */
[----:B-1----:R-:W-:Y:S05]  /*a180*/  @!P0 NANOSLEEP.SYNCS 0x989680 ;  /* 0x009896800000895d */ /* 0x002fea0003900000 */
[----:B------:R-:W1:Y:S02]  /*a190*/  @!P0 SYNCS.PHASECHK.TRANS64 P0, [R5+URZ], R2 ;  /* 0x00000002050085a7 */ /* 0x000e64000800007f */
[----:B-1----:R-:W-:Y:S05]  /*a1a0*/  @!P0 BRA `(.L_x_180) ;  /* 0xfffffffc00f08947 */ /* 0x002fea000383ffff */
[----:B------:R-:W-:Y:S05]  /*a1b0*/  BRA `(.L_x_191) ;  /* 0xfffffffc00107947 */ /* 0x000fea000383ffff */
.L_x_181:
[----:B0-----:R0:W1:Y:S02]  /*a1c0*/  SYNCS.PHASECHK.TRANS64.TRYWAIT P0, [R7+URZ], R4 ;  /* 0x00000004070075a7 */ /* 0x001064000800017f */
[----:B-1----:R-:W-:Y:S05]  /*a1d0*/  @!P0 NANOSLEEP.SYNCS 0x989680 ;  /* 0x009896800000895d */ /* 0x002fea0003900000 */
[----:B------:R-:W1:Y:S02]  /*a1e0*/  @!P0 SYNCS.PHASECHK.TRANS64 P0, [R7+URZ], R4 ;  /* 0x00000004070085a7 */ /* 0x000e64000800007f */
[----:B-1----:R-:W-:Y:S05]  /*a1f0*/  @!P0 BRA `(.L_x_181) ;  /* 0xfffffffc00f08947 */ /* 0x002fea000383ffff */
[----:B------:R-:W-:Y:S05]  /*a200*/  BRA `(.L_x_192) ;  /* 0xfffffffc00207947 */ /* 0x000fea000383ffff */
.L_x_182:
[----:B0-----:R0:W1:Y:S02]  /*a210*/  SYNCS.PHASECHK.TRANS64.TRYWAIT P0, [R6+URZ], R5 ;  /* 0x00000005060075a7 */ /* 0x001064000800017f */
[----:B-1----:R-:W-:Y:S05]  /*a220*/  @!P0 NANOSLEEP.SYNCS 0x989680 ;  /* 0x009896800000895d */ /* 0x002fea0003900000 */
[----:B------:R-:W1:Y:S02]  /*a230*/  @!P0 SYNCS.PHASECHK.TRANS64 P0, [R6+URZ], R5 ;  /* 0x00000005060085a7 */ /* 0x000e64000800007f */
[----:B-1----:R-:W-:Y:S05]  /*a240*/  @!P0 BRA `(.L_x_182) ;  /* 0xfffffffc00f08947 */ /* 0x002fea000383ffff */
[----:B------:R-:W-:Y:S05]  /*a250*/  BRA `(.L_x_193) ;  /* 0xfffffffc00287947 */ /* 0x000fea000383ffff */
.L_x_194:
[----:B------:R-:W-:-:S00]  /*a260*/  BRA `(.L_x_194) ;  /* 0xfffffffc00fc7947 */ /* 0x000fc0000383ffff */
[----:B------:R-:W-:-:S00]  /*a270*/  NOP ;  /* 0x0000000000007918 */ /* 0x000fc00000000000 */
        /* <DEDUP_REMOVED lines=8> */
.L_x_195:


//--------------------- .nv.global.init           --------------------------
	.section	.nv.global.init,"aw",@progbits
.nv.global.init:
	.type		$str$22,@object
	.size		$str$22,($str$23 - $str$22)
$str$22:
        /*0000*/ 	.byte	0x6b, 0x5f, 0x74, 0x69, 0x6c, 0x65, 0x5f, 0x63, 0x6f, 0x75, 0x6e, 0x74, 0x20, 0x3e, 0x3d, 0x20
        /*0010*/ 	.byte	0x31, 0x00
	.type		$str$23,@object
	.size		$str$23,(__unnamed_1 - $str$23)
$str$23:
        /*0012*/ 	.byte	0x2f, 0x74, 0x6d, 0x70, 0x2f, 0x63, 0x75, 0x74, 0x6c, 0x61, 0x73, 0x73, 0x5f, 0x73, 0x77, 0x65
        /*0022*/ 	.byte	0x65, 0x70, 0x5f, 0x73, 0x72, 0x63, 0x2f, 0x69, 0x6e, 0x63, 0x6c, 0x75, 0x64, 0x65, 0x2f, 0x63
        /*0032*/ 	.byte	0x75, 0x74, 0x6c, 0x61, 0x73, 0x73, 0x2f, 0x67, 0x65, 0x6d, 0x6d, 0x2f, 0x63, 0x6f, 0x6c, 0x6c
        /*0042*/ 	.byte	0x65, 0x63, 0x74, 0x69, 0x76, 0x65, 0x2f, 0x73, 0x6d, 0x39, 0x30, 0x5f, 0x6d, 0x6d, 0x61, 0x5f
        /*0052*/ 	.byte	0x74, 0x6d, 0x61, 0x5f, 0x67, 0x6d, 0x6d, 0x61, 0x5f, 0x73, 0x73, 0x5f, 0x77, 0x61, 0x72, 0x70
        /*0062*/ 	.byte	0x73, 0x70, 0x65, 0x63, 0x69, 0x61, 0x6c, 0x69, 0x7a, 0x65, 0x64, 0x2e, 0x68, 0x70, 0x70, 0x00
	.type		__unnamed_1,@object
	.size		__unnamed_1,(.L_0 - __unnamed_1)
__unnamed_1:
        /*0072*/ 	.byte	0x76, 0x6f, 0x69, 0x64, 0x20, 0x63, 0x75, 0x74, 0x6c, 0x61, 0x73, 0x73, 0x3a, 0x3a, 0x67, 0x65
        /* <DEDUP_REMOVED lines=178> */
        /*0ba2*/ 	.byte	0x5d, 0x00
.L_0:


//--------------------- .nv.shared._ZN7cutlass13device_kernelINS_4gemm6kernel13GemmUniversalIN4cute5tupleIJiiiiEEENS1_10collective13CollectiveMmaINS1_34MainloopSm90TmaGmmaWarpSpecializedILi4ENS5_IJNS4_1CILi2EEESB_NSA_ILi1EEEEEENS1_35KernelTmaWarpSpecializedCooperativeEEENS5_IJNSA_ILi256EEENSA_ILi64EEENSA_ILi128EEEEEENS_10tfloat32_tENS5_IJlSC_lEEESK_SL_NS4_8TiledMMAINS4_8MMA_AtomIJNS4_4SM904GMMA29MMA_64x64x8_F32TF32TF32_SS_TNILNSP_7ScaleInE1ELSR_1EEEEEENS4_6LayoutINS5_IJSB_SC_SC_EEENS5_IJSC_NSA_ILi0EEESW_EEEEENS5_IJNS4_10UnderscoreESZ_SZ_EEEEENS4_23SM90_TMA_LOAD_MULTICASTENS4_14ComposedLayoutINS4_7SwizzleILi3ELi4ELi3EEENS4_18smem_ptr_flag_bitsILi32EEENSU_INS5_IJNSA_ILi8EEENSA_ILi32EEEEEENS5_IJS19_SC_EEEEEEEvNS4_8identityES12_S1D_vS1E_EENS_8epilogue10collective6detail29Sm90TmaWarpSpecializedAdapterINS1H_15DefaultEpilogueISK_SL_SL_NS1G_6thread17LinearCombinationISK_Li1EffLNS1L_9ScaleType4KindE0ELNS_15FloatRoundStyleE2ESK_EENS1_15EpilogueDefaultEEEEEvvEEEEvNT_6ParamsE --------------------------
	.section	.nv.shared._ZN7cutlass13device_kernelINS_4gemm6kernel13GemmUniversalIN4cute5tupleIJiiiiEEENS1_10collective13CollectiveMmaINS1_34MainloopSm90TmaGmmaWarpSpecializedILi4ENS5_IJNS4_1CILi2EEESB_NSA_ILi1EEEEEENS1_35KernelTmaWarpSpecializedCooperativeEEENS5_IJNSA_ILi256EEENSA_ILi64EEENSA_ILi128EEEEEENS_10tfloat32_tENS5_IJlSC_lEEESK_SL_NS4_8TiledMMAINS4_8MMA_AtomIJNS4_4SM904GMMA29MMA_64x64x8_F32TF32TF32_SS_TNILNSP_7ScaleInE1ELSR_1EEEEEENS4_6LayoutINS5_IJSB_SC_SC_EEENS5_IJSC_NSA_ILi0EEESW_EEEEENS5_IJNS4_10UnderscoreESZ_SZ_EEEEENS4_23SM90_TMA_LOAD_MULTICASTENS4_14ComposedLayoutINS4_7SwizzleILi3ELi4ELi3EEENS4_18smem_ptr_flag_bitsILi32EEENSU_INS5_IJNSA_ILi8EEENSA_ILi32EEEEEENS5_IJS19_SC_EEEEEEEvNS4_8identityES12_S1D_vS1E_EENS_8epilogue10collective6detail29Sm90TmaWarpSpecializedAdapterINS1H_15DefaultEpilogueISK_SL_SL_NS1G_6thread17LinearCombinationISK_Li1EffLNS1L_9ScaleType4KindE0ELNS_15FloatRoundStyleE2ESK_EENS1_15EpilogueDefaultEEEEEvvEEEEvNT_6ParamsE,"aw",@nobits
	.sectionflags	@""
	.align	16
	.zero		1024


//--------------------- .nv.shared.reserved.0     --------------------------
	.section	.nv.shared.reserved.0,"aw",@nobits
	.weak		__nv_reservedSMEM_offset_0_alias
	.size		__nv_reservedSMEM_offset_0_alias, 0, 0
	.other		__nv_reservedSMEM_offset_0_alias,@"STO_CUDA_RESERVED_SHARED STV_DEFAULT"
__nv_reservedSMEM_offset_0_alias:
	.zero		0


//--------------------- .nv.global                --------------------------
	.section	.nv.global,"aw",@nobits
.nv.global:
	.type		_ZN39_INTERNAL_9e6593ee_4_k_cu_a724061f_67784cute1_E,@object
	.size		_ZN39_INTERNAL_9e6593ee_4_k_cu_a724061f_67784cute1_E,(_ZN39_INTERNAL_9e6593ee_4_k_cu_a724061f_67784cuda3std3__45__cpo6cbeginE - _ZN39_INTERNAL_9e6593ee_4_k_cu_a724061f_67784cute1_E)
_ZN39_INTERNAL_9e6593ee_4_k_cu_a724061f_67784cute1_E:
	.zero		1
	.type		_ZN39_INTERNAL_9e6593ee_4_k_cu_a724061f_67784cuda3std3__45__cpo6cbeginE,@object
	.size		_ZN39_INTERNAL_9e6593ee_4_k_cu_a724061f_67784cuda3std3__45__cpo6cbeginE,(_ZN39_INTERNAL_9e6593ee_4_k_cu_a724061f_67784cuda3std3__48in_placeE - _ZN39_INTERNAL_9e6593ee_4_k_cu_a724061f_67784cuda3std3__45__cpo6cbeginE)
_ZN39_INTERNAL_9e6593ee_4_k_cu_a724061f_67784cuda3std3__45__cpo6cbeginE:
	.zero		1
	.type		_ZN39_INTERNAL_9e6593ee_4_k_cu_a724061f_67784cuda3std3__48in_placeE,@object
	.size		_ZN39_INTERNAL_9e6593ee_4_k_cu_a724061f_67784cuda3std3__48in_placeE,(_ZN39_INTERNAL_9e6593ee_4_k_cu_a724061f_67784cuda3std6ranges3__45__cpo9iter_moveE - _ZN39_INTERNAL_9e6593ee_4_k_cu_a724061f_67784cuda3std3__48in_placeE)
_ZN39_INTERNAL_9e6593ee_4_k_cu_a724061f_67784cuda3std3__48in_placeE:
	.zero		1
	.type		_ZN39_INTERNAL_9e6593ee_4_k_cu_a724061f_67784cuda3std6ranges3__45__cpo9iter_moveE,@object
	.size		_ZN39_INTERNAL_9e6593ee_4_k_cu_a724061f_67784cuda3std6ranges3__45__cpo9iter_moveE,(_ZN39_INTERNAL_9e6593ee_4_k_cu_a724061f_67784cuda3std3__45__cpo5beginE - _ZN39_INTERNAL_9e6593ee_4_k_cu_a724061f_67784cuda3std6ranges3__45__cpo9iter_moveE)
_ZN39_INTERNAL_9e6593ee_4_k_cu_a724061f_67784cuda3std6ranges3__45__cpo9iter_moveE:
	.zero		1
	.type		_ZN39_INTERNAL_9e6593ee_4_k_cu_a724061f_67784cuda3std3__45__cpo5beginE,@object
	.size		_ZN39_INTERNAL_9e6593ee_4_k_cu_a724061f_67784cuda3std3__45__cpo5beginE,(_ZN39_INTERNAL_9e6593ee_4_k_cu_a724061f_67784cuda3std3__441_GLOBAL__N__9e6593ee_4_k_cu_a724061f_67786ignoreE - _ZN39_INTERNAL_9e6593ee_4_k_cu_a724061f_67784cuda3std3__45__cpo5beginE)
_ZN39_INTERNAL_9e6593ee_4_k_cu_a724061f_67784cuda3std3__45__cpo5beginE:
	.zero		1
	.type		_ZN39_INTERNAL_9e6593ee_4_k_cu_a724061f_67784cuda3std3__441_GLOBAL__N__9e6593ee_4_k_cu_a724061f_67786ignoreE,@object
	.size		_ZN39_INTERNAL_9e6593ee_4_k_cu_a724061f_67784cuda3std3__441_GLOBAL__N__9e6593ee_4_k_cu_a724061f_67786ignoreE,(_ZN39_INTERNAL_9e6593ee_4_k_cu_a724061f_67784cute7productE - _ZN39_INTERNAL_9e6593ee_4_k_cu_a724061f_67784cuda3std3__441_GLOBAL__N__9e6593ee_4_k_cu_a724061f_67786ignoreE)
_ZN39_INTERNAL_9e6593ee_4_k_cu_a724061f_67784cuda3std3__441_GLOBAL__N__9e6593ee_4_k_cu_a724061f_67786ignoreE:
	.zero		1
	.type		_ZN39_INTERNAL_9e6593ee_4_k_cu_a724061f_67784cute7productE,@object
	.size		_ZN39_INTERNAL_9e6593ee_4_k_cu_a724061f_67784cute7productE,(_ZN39_INTERNAL_9e6593ee_4_k_cu_a724061f_67784cuda3std3__45__cpo3endE - _ZN39_INTERNAL_9e6593ee_4_k_cu_a724061f_67784cute7productE)
_ZN39_INTERNAL_9e6593ee_4_k_cu_a724061f_67784cute7productE:
	.zero		1
	.type		_ZN39_INTERNAL_9e6593ee_4_k_cu_a724061f_67784cuda3std3__45__cpo3endE,@object
	.size		_ZN39_INTERNAL_9e6593ee_4_k_cu_a724061f_67784cuda3std3__45__cpo3endE,(_ZN39_INTERNAL_9e6593ee_4_k_cu_a724061f_67784cuda3std3__419piecewise_constructE - _ZN39_INTERNAL_9e6593ee_4_k_cu_a724061f_67784cuda3std3__45__cpo3endE)
_ZN39_INTERNAL_9e6593ee_4_k_cu_a724061f_67784cuda3std3__45__cpo3endE:
	.zero		1
	.type		_ZN39_INTERNAL_9e6593ee_4_k_cu_a724061f_67784cuda3std3__419piecewise_constructE,@object
	.size		_ZN39_INTERNAL_9e6593ee_4_k_cu_a724061f_67784cuda3std3__419piecewise_constructE,(_ZN39_INTERNAL_9e6593ee_4_k_cu_a724061f_67784cuda3std3__45__cpo4cendE - _ZN39_INTERNAL_9e6593ee_4_k_cu_a724061f_67784cuda3std3__419piecewise_constructE)
_ZN39_INTERNAL_9e6593ee_4_k_cu_a724061f_67784cuda3std3__419piecewise_constructE:
	.zero		1
	.type		_ZN39_INTERNAL_9e6593ee_4_k_cu_a724061f_67784cuda3std3__45__cpo4cendE,@object
	.size		_ZN39_INTERNAL_9e6593ee_4_k_cu_a724061f_67784cuda3std3__45__cpo4cendE,(_ZN39_INTERNAL_9e6593ee_4_k_cu_a724061f_67784cuda3std6ranges3__45__cpo4swapE - _ZN39_INTERNAL_9e6593ee_4_k_cu_a724061f_67784cuda3std3__45__cpo4cendE)
_ZN39_INTERNAL_9e6593ee_4_k_cu_a724061f_67784cuda3std3__45__cpo4cendE:
	.zero		1
	.type		_ZN39_INTERNAL_9e6593ee_4_k_cu_a724061f_67784cuda3std6ranges3__45__cpo4swapE,@object
	.size		_ZN39_INTERNAL_9e6593ee_4_k_cu_a724061f_67784cuda3std6ranges3__45__cpo4swapE,(.L_8 - _ZN39_INTERNAL_9e6593ee_4_k_cu_a724061f_67784cuda3std6ranges3__45__cpo4swapE)
_ZN39_INTERNAL_9e6593ee_4_k_cu_a724061f_67784cuda3std6ranges3__45__cpo4swapE:
	.zero		1
.L_8:


//--------------------- .nv.constant0._ZN7cutlass13device_kernelINS_4gemm6kernel13GemmUniversalIN4cute5tupleIJiiiiEEENS1_10collective13CollectiveMmaINS1_34MainloopSm90TmaGmmaWarpSpecializedILi4ENS5_IJNS4_1CILi2EEESB_NSA_ILi1EEEEEENS1_35KernelTmaWarpSpecializedCooperativeEEENS5_IJNSA_ILi256EEENSA_ILi64EEENSA_ILi128EEEEEENS_10tfloat32_tENS5_IJlSC_lEEESK_SL_NS4_8TiledMMAINS4_8MMA_AtomIJNS4_4SM904GMMA29MMA_64x64x8_F32TF32TF32_SS_TNILNSP_7ScaleInE1ELSR_1EEEEEENS4_6LayoutINS5_IJSB_SC_SC_EEENS5_IJSC_NSA_ILi0EEESW_EEEEENS5_IJNS4_10UnderscoreESZ_SZ_EEEEENS4_23SM90_TMA_LOAD_MULTICASTENS4_14ComposedLayoutINS4_7SwizzleILi3ELi4ELi3EEENS4_18smem_ptr_flag_bitsILi32EEENSU_INS5_IJNSA_ILi8EEENSA_ILi32EEEEEENS5_IJS19_SC_EEEEEEEvNS4_8identityES12_S1D_vS1E_EENS_8epilogue10collective6detail29Sm90TmaWarpSpecializedAdapterINS1H_15DefaultEpilogueISK_SL_SL_NS1G_6thread17LinearCombinationISK_Li1EffLNS1L_9ScaleType4KindE0ELNS_15FloatRoundStyleE2ESK_EENS1_15EpilogueDefaultEEEEEvvEEEEvNT_6ParamsE --------------------------
	.section	.nv.constant0._ZN7cutlass13device_kernelINS_4gemm6kernel13GemmUniversalIN4cute5tupleIJiiiiEEENS1_10collective13CollectiveMmaINS1_34MainloopSm90TmaGmmaWarpSpecializedILi4ENS5_IJNS4_1CILi2EEESB_NSA_ILi1EEEEEENS1_35KernelTmaWarpSpecializedCooperativeEEENS5_IJNSA_ILi256EEENSA_ILi64EEENSA_ILi128EEEEEENS_10tfloat32_tENS5_IJlSC_lEEESK_SL_NS4_8TiledMMAINS4_8MMA_AtomIJNS4_4SM904GMMA29MMA_64x64x8_F32TF32TF32_SS_TNILNSP_7ScaleInE1ELSR_1EEEEEENS4_6LayoutINS5_IJSB_SC_SC_EEENS5_IJSC_NSA_ILi0EEESW_EEEEENS5_IJNS4_10UnderscoreESZ_SZ_EEEEENS4_23SM90_TMA_LOAD_MULTICASTENS4_14ComposedLayoutINS4_7SwizzleILi3ELi4ELi3EEENS4_18smem_ptr_flag_bitsILi32EEENSU_INS5_IJNSA_ILi8EEENSA_ILi32EEEEEENS5_IJS19_SC_EEEEEEEvNS4_8identityES12_S1D_vS1E_EENS_8epilogue10collective6detail29Sm90TmaWarpSpecializedAdapterINS1H_15DefaultEpilogueISK_SL_SL_NS1G_6thread17LinearCombinationISK_Li1EffLNS1L_9ScaleType4KindE0ELNS_15FloatRoundStyleE2ESK_EENS1_15EpilogueDefaultEEEEEvvEEEEvNT_6ParamsE,"a",@progbits
	.sectionflags	@""
	.align	4
.nv.constant0._ZN7cutlass13device_kernelINS_4gemm6kernel13GemmUniversalIN4cute5tupleIJiiiiEEENS1_10collective13CollectiveMmaINS1_34MainloopSm90TmaGmmaWarpSpecializedILi4ENS5_IJNS4_1CILi2EEESB_NSA_ILi1EEEEEENS1_35KernelTmaWarpSpecializedCooperativeEEENS5_IJNSA_ILi256EEENSA_ILi64EEENSA_ILi128EEEEEENS_10tfloat32_tENS5_IJlSC_lEEESK_SL_NS4_8TiledMMAINS4_8MMA_AtomIJNS4_4SM904GMMA29MMA_64x64x8_F32TF32TF32_SS_TNILNSP_7ScaleInE1ELSR_1EEEEEENS4_6LayoutINS5_IJSB_SC_SC_EEENS5_IJSC_NSA_ILi0EEESW_EEEEENS5_IJNS4_10UnderscoreESZ_SZ_EEEEENS4_23SM90_TMA_LOAD_MULTICASTENS4_14ComposedLayoutINS4_7SwizzleILi3ELi4ELi3EEENS4_18smem_ptr_flag_bitsILi32EEENSU_INS5_IJNSA_ILi8EEENSA_ILi32EEEEEENS5_IJS19_SC_EEEEEEEvNS4_8identityES12_S1D_vS1E_EENS_8epilogue10collective6detail29Sm90TmaWarpSpecializedAdapterINS1H_15DefaultEpilogueISK_SL_SL_NS1G_6thread17LinearCombinationISK_Li1EffLNS1L_9ScaleType4KindE0ELNS_15FloatRoundStyleE2ESK_EENS1_15EpilogueDefaultEEEEEvvEEEEvNT_6ParamsE:
	.zero		1664


//--------------------- SYMBOLS --------------------------

	.type		.nv.reservedSmem.offset0,@object
	.size		.nv.reservedSmem.offset0,0x4
	.type		__assertfail,@function
